	.headerflags	@"EF_CUDA_TEXMODE_UNIFIED EF_CUDA_64BIT_ADDRESS EF_CUDA_ACCELERATORS EF_CUDA_SM90 EF_CUDA_VIRTUAL_SM(EF_CUDA_SM90)"
	.elftype	@"ET_EXEC"


//--------------------- .nv.info                  --------------------------
	.section	.nv.info,"",@"SHT_CUDA_INFO"
	.align	4


	//----- nvinfo : EIATTR_REGCOUNT
	.align		4
        /*0000*/ 	.byte	0x04, 0x2f
        /*0002*/ 	.short	(.L_1 - .L_0)
	.align		4
.L_0:
        /*0004*/ 	.word	index@(triton_poi_fused_cat_28)
        /*0008*/ 	.word	0x0000004a


	//----- nvinfo : EIATTR_MIN_STACK_SIZE
	.align		4
.L_1:
        /*000c*/ 	.byte	0x04, 0x12
        /*000e*/ 	.short	(.L_3 - .L_2)
	.align		4
.L_2:
        /*0010*/ 	.word	index@(triton_poi_fused_cat_28)
        /*0014*/ 	.word	0x00000000


	//----- nvinfo : EIATTR_FRAME_SIZE
	.align		4
.L_3:
        /*0018*/ 	.byte	0x04, 0x11
        /*001a*/ 	.short	(.L_5 - .L_4)
	.align		4
.L_4:
        /*001c*/ 	.word	index@(triton_poi_fused_cat_28)
        /*0020*/ 	.word	0x00000000


	//----- nvinfo : EIATTR_MIN_STACK_SIZE
	.align		4
.L_5:
        /*0024*/ 	.byte	0x04, 0x12
        /*0026*/ 	.short	(.L_7 - .L_6)
	.align		4
.L_6:
        /*0028*/ 	.word	index@(triton_poi_fused_cat_28)
        /*002c*/ 	.word	0x00000000
.L_7:


//--------------------- .nv.info.triton_poi_fused_cat_28 --------------------------
	.section	.nv.info.triton_poi_fused_cat_28,"",@"SHT_CUDA_INFO"
	.sectionflags	@""
	.align	4


	//----- nvinfo : EIATTR_CUDA_API_VERSION
	.align		4
        /*0000*/ 	.byte	0x04, 0x37
        /*0002*/ 	.short	(.L_9 - .L_8)
.L_8:
        /*0004*/ 	.word	0x0000007c


	//----- nvinfo : EIATTR_KPARAM_INFO
	.align		4
.L_9:
        /*0008*/ 	.byte	0x04, 0x17
        /*000a*/ 	.short	(.L_11 - .L_10)
.L_10:
        /*000c*/ 	.word	0x00000000
        /*0010*/ 	.short	0x001f
        /*0012*/ 	.short	0x00f8
        /*0014*/ 	.byte	0x00, 0xf0, 0x11, 0x00


	//----- nvinfo : EIATTR_KPARAM_INFO
	.align		4
.L_11:
        /*0018*/ 	.byte	0x04, 0x17
        /*001a*/ 	.short	(.L_13 - .L_12)
.L_12:
        /*001c*/ 	.word	0x00000000
        /*0020*/ 	.short	0x001e
        /*0022*/ 	.short	0x00f0
        /*0024*/ 	.byte	0x00, 0xf4, 0x21, 0x00


	//----- nvinfo : EIATTR_KPARAM_INFO
	.align		4
.L_13:
        /*0028*/ 	.byte	0x04, 0x17
        /*002a*/ 	.short	(.L_15 - .L_14)
.L_14:
        /*002c*/ 	.word	0x00000000
        /*0030*/ 	.short	0x001d
        /*0032*/ 	.short	0x00e8
        /*0034*/ 	.byte	0x00, 0xf4, 0x21, 0x00


	//----- nvinfo : EIATTR_KPARAM_INFO
	.align		4
.L_15:
        /*0038*/ 	.byte	0x04, 0x17
        /*003a*/ 	.short	(.L_17 - .L_16)
.L_16:
        /*003c*/ 	.word	0x00000000
        /*0040*/ 	.short	0x001c
        /*0042*/ 	.short	0x00e0
        /*0044*/ 	.byte	0x00, 0xf4, 0x21, 0x00


	//----- nvinfo : EIATTR_KPARAM_INFO
	.align		4
.L_17:
        /*0048*/ 	.byte	0x04, 0x17
        /*004a*/ 	.short	(.L_19 - .L_18)
.L_18:
        /*004c*/ 	.word	0x00000000
        /*0050*/ 	.short	0x001b
        /*0052*/ 	.short	0x00d8
        /*0054*/ 	.byte	0x00, 0xf4, 0x21, 0x00


	//----- nvinfo : EIATTR_KPARAM_INFO
	.align		4
.L_19:
        /*0058*/ 	.byte	0x04, 0x17
        /*005a*/ 	.short	(.L_21 - .L_20)
.L_20:
        /*005c*/ 	.word	0x00000000
        /*0060*/ 	.short	0x001a
        /*0062*/ 	.short	0x00d0
        /*0064*/ 	.byte	0x00, 0xf4, 0x21, 0x00


	//----- nvinfo : EIATTR_KPARAM_INFO
	.align		4
.L_21:
        /*0068*/ 	.byte	0x04, 0x17
        /*006a*/ 	.short	(.L_23 - .L_22)
.L_22:
        /*006c*/ 	.word	0x00000000
        /*0070*/ 	.short	0x0019
        /*0072*/ 	.short	0x00c8
        /*0074*/ 	.byte	0x00, 0xf4, 0x21, 0x00


	//----- nvinfo : EIATTR_KPARAM_INFO
	.align		4
.L_23:
        /*0078*/ 	.byte	0x04, 0x17
        /*007a*/ 	.short	(.L_25 - .L_24)
.L_24:
        /*007c*/ 	.word	0x00000000
        /*0080*/ 	.short	0x0018
        /*0082*/ 	.short	0x00c0
        /*0084*/ 	.byte	0x00, 0xf4, 0x21, 0x00


	//----- nvinfo : EIATTR_KPARAM_INFO
	.align		4
.L_25:
        /*0088*/ 	.byte	0x04, 0x17
        /*008a*/ 	.short	(.L_27 - .L_26)
.L_26:
        /*008c*/ 	.word	0x00000000
        /*0090*/ 	.short	0x0017
        /*0092*/ 	.short	0x00b8
        /*0094*/ 	.byte	0x00, 0xf4, 0x21, 0x00


	//----- nvinfo : EIATTR_KPARAM_INFO
	.align		4
.L_27:
        /*0098*/ 	.byte	0x04, 0x17
        /*009a*/ 	.short	(.L_29 - .L_28)
.L_28:
        /*009c*/ 	.word	0x00000000
        /*00a0*/ 	.short	0x0016
        /*00a2*/ 	.short	0x00b0
        /*00a4*/ 	.byte	0x00, 0xf4, 0x21, 0x00


	//----- nvinfo : EIATTR_KPARAM_INFO
	.align		4
.L_29:
        /*00a8*/ 	.byte	0x04, 0x17
        /*00aa*/ 	.short	(.L_31 - .L_30)
.L_30:
        /*00ac*/ 	.word	0x00000000
        /*00b0*/ 	.short	0x0015
        /*00b2*/ 	.short	0x00a8
        /*00b4*/ 	.byte	0x00, 0xf4, 0x21, 0x00


	//----- nvinfo : EIATTR_KPARAM_INFO
	.align		4
.L_31:
        /*00b8*/ 	.byte	0x04, 0x17
        /*00ba*/ 	.short	(.L_33 - .L_32)
.L_32:
        /*00bc*/ 	.word	0x00000000
        /*00c0*/ 	.short	0x0014
        /*00c2*/ 	.short	0x00a0
        /*00c4*/ 	.byte	0x00, 0xf4, 0x21, 0x00


	//----- nvinfo : EIATTR_KPARAM_INFO
	.align		4
.L_33:
        /*00c8*/ 	.byte	0x04, 0x17
        /*00ca*/ 	.short	(.L_35 - .L_34)
.L_34:
        /*00cc*/ 	.word	0x00000000
        /*00d0*/ 	.short	0x0013
        /*00d2*/ 	.short	0x0098
        /*00d4*/ 	.byte	0x00, 0xf4, 0x21, 0x00


	//----- nvinfo : EIATTR_KPARAM_INFO
	.align		4
.L_35:
        /*00d8*/ 	.byte	0x04, 0x17
        /*00da*/ 	.short	(.L_37 - .L_36)
.L_36:
        /*00dc*/ 	.word	0x00000000
        /*00e0*/ 	.short	0x0012
        /*00e2*/ 	.short	0x0090
        /*00e4*/ 	.byte	0x00, 0xf4, 0x21, 0x00


	//----- nvinfo : EIATTR_KPARAM_INFO
	.align		4
.L_37:
        /*00e8*/ 	.byte	0x04, 0x17
        /*00ea*/ 	.short	(.L_39 - .L_38)
.L_38:
        /*00ec*/ 	.word	0x00000000
        /*00f0*/ 	.short	0x0011
        /*00f2*/ 	.short	0x0088
        /*00f4*/ 	.byte	0x00, 0xf4, 0x21, 0x00


	//----- nvinfo : EIATTR_KPARAM_INFO
	.align		4
.L_39:
        /*00f8*/ 	.byte	0x04, 0x17
        /*00fa*/ 	.short	(.L_41 - .L_40)
.L_40:
        /*00fc*/ 	.word	0x00000000
        /*0100*/ 	.short	0x0010
        /*0102*/ 	.short	0x0080
        /*0104*/ 	.byte	0x00, 0xf4, 0x21, 0x00


	//----- nvinfo : EIATTR_KPARAM_INFO
	.align		4
.L_41:
        /*0108*/ 	.byte	0x04, 0x17
        /*010a*/ 	.short	(.L_43 - .L_42)
.L_42:
        /*010c*/ 	.word	0x00000000
        /*0110*/ 	.short	0x000f
        /*0112*/ 	.short	0x0078
        /*0114*/ 	.byte	0x00, 0xf4, 0x21, 0x00


	//----- nvinfo : EIATTR_KPARAM_INFO
	.align		4
.L_43:
        /*0118*/ 	.byte	0x04, 0x17
        /*011a*/ 	.short	(.L_45 - .L_44)
.L_44:
        /*011c*/ 	.word	0x00000000
        /*0120*/ 	.short	0x000e
        /*0122*/ 	.short	0x0070
        /*0124*/ 	.byte	0x00, 0xf4, 0x21, 0x00


	//----- nvinfo : EIATTR_KPARAM_INFO
	.align		4
.L_45:
        /*0128*/ 	.byte	0x04, 0x17
        /*012a*/ 	.short	(.L_47 - .L_46)
.L_46:
        /*012c*/ 	.word	0x00000000
        /*0130*/ 	.short	0x000d
        /*0132*/ 	.short	0x0068
        /*0134*/ 	.byte	0x00, 0xf4, 0x21, 0x00


	//----- nvinfo : EIATTR_KPARAM_INFO
	.align		4
.L_47:
        /*0138*/ 	.byte	0x04, 0x17
        /*013a*/ 	.short	(.L_49 - .L_48)
.L_48:
        /*013c*/ 	.word	0x00000000
        /*0140*/ 	.short	0x000c
        /*0142*/ 	.short	0x0060
        /*0144*/ 	.byte	0x00, 0xf4, 0x21, 0x00


	//----- nvinfo : EIATTR_KPARAM_INFO
	.align		4
.L_49:
        /*0148*/ 	.byte	0x04, 0x17
        /*014a*/ 	.short	(.L_51 - .L_50)
.L_50:
        /*014c*/ 	.word	0x00000000
        /*0150*/ 	.short	0x000b
        /*0152*/ 	.short	0x0058
        /*0154*/ 	.byte	0x00, 0xf4, 0x21, 0x00


	//----- nvinfo : EIATTR_KPARAM_INFO
	.align		4
.L_51:
        /*0158*/ 	.byte	0x04, 0x17
        /*015a*/ 	.short	(.L_53 - .L_52)
.L_52:
        /*015c*/ 	.word	0x00000000
        /*0160*/ 	.short	0x000a
        /*0162*/ 	.short	0x0050
        /*0164*/ 	.byte	0x00, 0xf4, 0x21, 0x00


	//----- nvinfo : EIATTR_KPARAM_INFO
	.align		4
.L_53:
        /*0168*/ 	.byte	0x04, 0x17
        /*016a*/ 	.short	(.L_55 - .L_54)
.L_54:
        /*016c*/ 	.word	0x00000000
        /*0170*/ 	.short	0x0009
        /*0172*/ 	.short	0x0048
        /*0174*/ 	.byte	0x00, 0xf4, 0x21, 0x00


	//----- nvinfo : EIATTR_KPARAM_INFO
	.align		4
.L_55:
        /*0178*/ 	.byte	0x04, 0x17
        /*017a*/ 	.short	(.L_57 - .L_56)
.L_56:
        /*017c*/ 	.word	0x00000000
        /*0180*/ 	.short	0x0008
        /*0182*/ 	.short	0x0040
        /*0184*/ 	.byte	0x00, 0xf4, 0x21, 0x00


	//----- nvinfo : EIATTR_KPARAM_INFO
	.align		4
.L_57:
        /*0188*/ 	.byte	0x04, 0x17
        /*018a*/ 	.short	(.L_59 - .L_58)
.L_58:
        /*018c*/ 	.word	0x00000000
        /*0190*/ 	.short	0x0007
        /*0192*/ 	.short	0x0038
        /*0194*/ 	.byte	0x00, 0xf4, 0x21, 0x00


	//----- nvinfo : EIATTR_KPARAM_INFO
	.align		4
.L_59:
        /*0198*/ 	.byte	0x04, 0x17
        /*019a*/ 	.short	(.L_61 - .L_60)
.L_60:
        /*019c*/ 	.word	0x00000000
        /*01a0*/ 	.short	0x0006
        /*01a2*/ 	.short	0x0030
        /*01a4*/ 	.byte	0x00, 0xf4, 0x21, 0x00


	//----- nvinfo : EIATTR_KPARAM_INFO
	.align		4
.L_61:
        /*01a8*/ 	.byte	0x04, 0x17
        /*01aa*/ 	.short	(.L_63 - .L_62)
.L_62:
        /*01ac*/ 	.word	0x00000000
        /*01b0*/ 	.short	0x0005
        /*01b2*/ 	.short	0x0028
        /*01b4*/ 	.byte	0x00, 0xf4, 0x21, 0x00


	//----- nvinfo : EIATTR_KPARAM_INFO
	.align		4
.L_63:
        /*01b8*/ 	.byte	0x04, 0x17
        /*01ba*/ 	.short	(.L_65 - .L_64)
.L_64:
        /*01bc*/ 	.word	0x00000000
        /*01c0*/ 	.short	0x0004
        /*01c2*/ 	.short	0x0020
        /*01c4*/ 	.byte	0x00, 0xf4, 0x21, 0x00


	//----- nvinfo : EIATTR_KPARAM_INFO
	.align		4
.L_65:
        /*01c8*/ 	.byte	0x04, 0x17
        /*01ca*/ 	.short	(.L_67 - .L_66)
.L_66:
        /*01cc*/ 	.word	0x00000000
        /*01d0*/ 	.short	0x0003
        /*01d2*/ 	.short	0x0018
        /*01d4*/ 	.byte	0x00, 0xf4, 0x21, 0x00


	//----- nvinfo : EIATTR_KPARAM_INFO
	.align		4
.L_67:
        /*01d8*/ 	.byte	0x04, 0x17
        /*01da*/ 	.short	(.L_69 - .L_68)
.L_68:
        /*01dc*/ 	.word	0x00000000
        /*01e0*/ 	.short	0x0002
        /*01e2*/ 	.short	0x0010
        /*01e4*/ 	.byte	0x00, 0xf4, 0x21, 0x00


	//----- nvinfo : EIATTR_KPARAM_INFO
	.align		4
.L_69:
        /*01e8*/ 	.byte	0x04, 0x17
        /*01ea*/ 	.short	(.L_71 - .L_70)
.L_70:
        /*01ec*/ 	.word	0x00000000
        /*01f0*/ 	.short	0x0001
        /*01f2*/ 	.short	0x0008
        /*01f4*/ 	.byte	0x00, 0xf4, 0x21, 0x00


	//----- nvinfo : EIATTR_KPARAM_INFO
	.align		4
.L_71:
        /*01f8*/ 	.byte	0x04, 0x17
        /*01fa*/ 	.short	(.L_73 - .L_72)
.L_72:
        /*01fc*/ 	.word	0x00000000
        /*0200*/ 	.short	0x0000
        /*0202*/ 	.short	0x0000
        /*0204*/ 	.byte	0x00, 0xf4, 0x21, 0x00


	//----- nvinfo : EIATTR_SPARSE_MMA_MASK
	.align		4
.L_73:
        /*0208*/ 	.byte	0x03, 0x50
        /*020a*/ 	.short	0x0000


	//----- nvinfo : EIATTR_MAXREG_COUNT
	.align		4
        /*020c*/ 	.byte	0x03, 0x1b
        /*020e*/ 	.short	0x00ff


	//----- nvinfo : EIATTR_EXIT_INSTR_OFFSETS
	.align		4
        /*0210*/ 	.byte	0x04, 0x1c
        /*0212*/ 	.short	(.L_75 - .L_74)


	//   ....[0]....
.L_74:
        /*0214*/ 	.word	0x00005680


	//----- nvinfo : EIATTR_REQNTID
	.align		4
.L_75:
        /*0218*/ 	.byte	0x04, 0x10
        /*021a*/ 	.short	(.L_77 - .L_76)
.L_76:
        /*021c*/ 	.word	0x00000080
        /*0220*/ 	.word	0x00000001
        /*0224*/ 	.word	0x00000001


	//----- nvinfo : EIATTR_CBANK_PARAM_SIZE
	.align		4
.L_77:
        /*0228*/ 	.byte	0x03, 0x19
        /*022a*/ 	.short	0x00fc


	//----- nvinfo : EIATTR_PARAM_CBANK
	.align		4
        /*022c*/ 	.byte	0x04, 0x0a
        /*022e*/ 	.short	(.L_79 - .L_78)
	.align		4
.L_78:
        /*0230*/ 	.word	index@(.nv.constant0.triton_poi_fused_cat_28)
        /*0234*/ 	.short	0x0210
        /*0236*/ 	.short	0x00fc


	//----- nvinfo : EIATTR_SW_WAR
	.align		4
.L_79:
        /*0238*/ 	.byte	0x04, 0x36
        /*023a*/ 	.short	(.L_81 - .L_80)
.L_80:
        /*023c*/ 	.word	0x00000008
.L_81:


//--------------------- .nv.callgraph             --------------------------
	.section	.nv.callgraph,"",@"SHT_CUDA_CALLGRAPH"
	.align	4
	.sectionentsize	8
	.align		4
        /*0000*/ 	.word	0x00000000
	.align		4
        /*0004*/ 	.word	0xffffffff
	.align		4
        /*0008*/ 	.word	0x00000000
	.align		4
        /*000c*/ 	.word	0xfffffffe
	.align		4
        /*0010*/ 	.word	0x00000000
	.align		4
        /*0014*/ 	.word	0xfffffffd
	.align		4
        /*0018*/ 	.word	0x00000000
	.align		4
        /*001c*/ 	.word	0xfffffffc


//--------------------- .text.triton_poi_fused_cat_28 --------------------------
	.section	.text.triton_poi_fused_cat_28,"ax",@progbits
	.align	128
        .global         triton_poi_fused_cat_28
        .type           triton_poi_fused_cat_28,@function
        .size           triton_poi_fused_cat_28,(.L_x_1 - triton_poi_fused_cat_28)
        .other          triton_poi_fused_cat_28,@"STO_CUDA_ENTRY STV_DEFAULT"
triton_poi_fused_cat_28:
.text.triton_poi_fused_cat_28:
[----:B------:R-:W-:Y:S01]  /*0000*/  LDC R1, c[0x0][0x28] ;  /* 0x00000a00ff017b82 */ /* 0x000fe20000000800 */
[----:B------:R-:W1:Y:S07]  /*0010*/  S2R R0, SR_TID.X ;  /* 0x0000000000007919 */ /* 0x000e6e0000002100 */
[----:B------:R-:W2:Y:S01]  /*0020*/  LDC.64 R4, c[0x0][0x228] ;  /* 0x00008a00ff047b82 */ /* 0x000ea20000000a00 */
[----:B------:R-:W-:Y:S01]  /*0030*/  ULDC.64 UR4, c[0x0][0x208] ;  /* 0x0000820000047ab9 */ /* 0x000fe20000000a00 */
[----:B------:R-:W3:Y:S06]  /*0040*/  S2R R3, SR_CTAID.X ;  /* 0x0000000000037919 */ /* 0x000eec0000002500 */
[----:B------:R-:W4:Y:S01]  /*0050*/  LDC.64 R20, c[0x0][0x230] ;  /* 0x00008c00ff147b82 */ /* 0x000f220000000a00 */
[----:B------:R-:W-:-:S02]  /*0060*/  CS2R R48, SRZ ;  /* 0x0000000000307805 */ /* 0x000fc4000001ff00 */
[----:B------:R-:W-:Y:S02]  /*0070*/  CS2R R50, SRZ ;  /* 0x0000000000327805 */ /* 0x000fe4000001ff00 */
[----:B------:R-:W-:Y:S02]  /*0080*/  CS2R R60, SRZ ;  /* 0x00000000003c7805 */ /* 0x000fe4000001ff00 */
[----:B------:R-:W-:Y:S02]  /*0090*/  CS2R R16, SRZ ;  /* 0x0000000000107805 */ /* 0x000fe4000001ff00 */
[----:B------:R-:W-:Y:S01]  /*00a0*/  CS2R R18, SRZ ;  /* 0x0000000000127805 */ /* 0x000fe2000001ff00 */
[----:B------:R-:W5:Y:S01]  /*00b0*/  LDC.64 R58, c[0x0][0x240] ;  /* 0x00009000ff3a7b82 */ /* 0x000f620000000a00 */
[----:B------:R-:W-:Y:S02]  /*00c0*/  CS2R R24, SRZ ;  /* 0x0000000000187805 */ /* 0x000fe4000001ff00 */
[----:B------:R-:W-:-:S02]  /*00d0*/  CS2R R26, SRZ ;  /* 0x00000000001a7805 */ /* 0x000fc4000001ff00 */
[----:B------:R-:W-:Y:S02]  /*00e0*/  CS2R R32, SRZ ;  /* 0x0000000000207805 */ /* 0x000fe4000001ff00 */
[----:B------:R-:W-:Y:S02]  /*00f0*/  CS2R R34, SRZ ;  /* 0x0000000000227805 */ /* 0x000fe4000001ff00 */
[----:B------:R-:W-:Y:S02]  /*0100*/  CS2R R40, SRZ ;  /* 0x0000000000287805 */ /* 0x000fe4000001ff00 */
[----:B------:R-:W-:Y:S02]  /*0110*/  CS2R R42, SRZ ;  /* 0x00000000002a7805 */ /* 0x000fe4000001ff00 */
[----:B------:R-:W-:Y:S02]  /*0120*/  CS2R R44, SRZ ;  /* 0x00000000002c7805 */ /* 0x000fe4000001ff00 */
[----:B------:R-:W-:Y:S01]  /*0130*/  CS2R R46, SRZ ;  /* 0x00000000002e7805 */ /* 0x000fe2000001ff00 */
[----:B------:R-:W-:Y:S01]  /*0140*/  ULDC.64 UR6, c[0x0][0x238] ;  /* 0x00008e0000067ab9 */ /* 0x000fe20000000a00 */
[----:B------:R-:W-:Y:S01]  /*0150*/  IMAD.MOV.U32 R55, RZ, RZ, RZ ;  /* 0x000000ffff377224 */ /* 0x000fe200078e00ff */
[----:B------:R-:W2:Y:S01]  /*0160*/  LDC.64 R64, c[0x0][0x278] ;  /* 0x00009e00ff407b82 */ /* 0x000ea20000000a00 */
[----:B-1----:R-:W-:Y:S01]  /*0170*/  IMAD.SHL.U32 R0, R0, 0x4, RZ ;  /* 0x0000000400007824 */ /* 0x002fe200078e00ff */
[----:B---3--:R-:W-:-:S04]  /*0180*/  SHF.R.S32.HI R9, RZ, 0x15, R3 ;  /* 0x00000015ff097819 */ /* 0x008fc80000011403 */
[----:B------:R-:W-:Y:S02]  /*0190*/  LOP3.LUT R0, R0, 0x1fc, RZ, 0xc0, !PT ;  /* 0x000001fc00007812 */ /* 0x000fe400078ec0ff */
[----:B------:R-:W-:-:S03]  /*01a0*/  SGXT R9, R9, 0x1 ;  /* 0x000000010909781a */ /* 0x000fc60000000200 */
[----:B------:R-:W-:-:S04]  /*01b0*/  IMAD R14, R3, 0x400, R0 ;  /* 0x00000400030e7824 */ /* 0x000fc800078e0200 */
[----:B------:R-:W-:Y:S01]  /*01c0*/  VIADD R39, R14, 0x200 ;  /* 0x000002000e277836 */ /* 0x000fe20000000000 */
[-C--:B------:R-:W-:Y:S02]  /*01d0*/  LEA.HI R11, R9, R14.reuse, RZ, 0xc ;  /* 0x0000000e090b7211 */ /* 0x080fe400078f60ff */
[----:B------:R-:W-:Y:S02]  /*01e0*/  SHF.R.S32.HI R3, RZ, 0x1f, R14 ;  /* 0x0000001fff037819 */ /* 0x000fe4000001140e */
[----:B------:R-:W-:Y:S02]  /*01f0*/  SHF.R.S32.HI R13, RZ, 0xc, R11 ;  /* 0x0000000cff0d7819 */ /* 0x000fe4000001140b */
[----:B------:R-:W-:-:S03]  /*0200*/  LEA.HI R0, R3, R14, RZ, 0x6 ;  /* 0x0000000e03007211 */ /* 0x000fc600078f30ff */
[----:B------:R-:W-:Y:S01]  /*0210*/  IMAD.HI R2, R13, 0x66666667, RZ ;  /* 0x666666670d027827 */ /* 0x000fe200078e02ff */
[----:B------:R-:W-:Y:S02]  /*0220*/  SHF.R.S32.HI R37, RZ, 0x6, R0 ;  /* 0x00000006ff257819 */ /* 0x000fe40000011400 */
[----:B------:R-:W-:Y:S02]  /*0230*/  LOP3.LUT R15, R0, 0xffffffc0, RZ, 0xc0, !PT ;  /* 0xffffffc0000f7812 */ /* 0x000fe400078ec0ff */
[----:B------:R-:W-:-:S04]  /*0240*/  SHF.R.U32.HI R7, RZ, 0x1f, R2 ;  /* 0x0000001fff077819 */ /* 0x000fc80000011602 */
[----:B------:R-:W-:-:S05]  /*0250*/  LEA.HI.SX32 R2, R2, R7, 0x19 ;  /* 0x0000000702027211 */ /* 0x000fca00078fcaff */
[----:B------:R-:W-:Y:S01]  /*0260*/  IMAD R13, R2, -0x140, R13 ;  /* 0xfffffec0020d7824 */ /* 0x000fe200078e020d */
[----:B------:R-:W-:Y:S02]  /*0270*/  LEA.HI R2, R37, R37, RZ, 0x6 ;  /* 0x0000002525027211 */ /* 0x000fe400078f30ff */
[----:B------:R-:W-:Y:S02]  /*0280*/  LEA.HI R0, R9, R39, RZ, 0xc ;  /* 0x0000002709007211 */ /* 0x000fe400078f60ff */
[----:B------:R-:W-:Y:S02]  /*0290*/  LOP3.LUT R53, R13, 0xffffffe0, RZ, 0xc0, !PT ;  /* 0xffffffe00d357812 */ /* 0x000fe400078ec0ff */
[----:B------:R-:W-:Y:S02]  /*02a0*/  LOP3.LUT R2, R2, 0xffffffc0, RZ, 0xc0, !PT ;  /* 0xffffffc002027812 */ /* 0x000fe400078ec0ff */
[----:B------:R-:W-:Y:S02]  /*02b0*/  ISETP.NE.AND P3, PT, R53, 0xc0, PT ;  /* 0x000000c03500780c */ /* 0x000fe40003f65270 */
[----:B------:R-:W-:Y:S01]  /*02c0*/  SHF.R.S32.HI R8, RZ, 0xc, R0 ;  /* 0x0000000cff087819 */ /* 0x000fe20000011400 */
[----:B------:R-:W-:Y:S01]  /*02d0*/  IMAD.IADD R54, R37, 0x1, -R2 ;  /* 0x0000000125367824 */ /* 0x000fe200078e0a02 */
[----:B------:R-:W-:-:S03]  /*02e0*/  CS2R R2, SRZ ;  /* 0x0000000000027805 */ /* 0x000fc6000001ff00 */
[----:B------:R-:W-:-:S04]  /*02f0*/  IMAD.HI R10, R8, 0x66666667, RZ ;  /* 0x66666667080a7827 */ /* 0x000fc800078e02ff */
[----:B--2---:R-:W-:-:S04]  /*0300*/  IMAD.WIDE R6, R54, 0x8, R4 ;  /* 0x0000000836067825 */ /* 0x004fc800078e0204 */
[----:B------:R-:W-:Y:S01]  /*0310*/  IMAD.IADD R36, R14, 0x1, -R15 ;  /* 0x000000010e247824 */ /* 0x000fe200078e0a0f */
[----:B------:R-:W-:Y:S01]  /*0320*/  SHF.R.U32.HI R15, RZ, 0x1f, R10 ;  /* 0x0000001fff0f7819 */ /* 0x000fe2000001160a */
[----:B------:R1:W2:Y:S02]  /*0330*/  @!P3 LDG.E.EL.64 R2, desc[UR4][R6.64] ;  /* 0x000000040602b981 */ /* 0x0002a4000c2e1b00 */
[----:B----4-:R-:W-:Y:S01]  /*0340*/  IMAD.WIDE R30, R36, 0x8, R20 ;  /* 0x00000008241e7825 */ /* 0x010fe200078e0214 */
[----:B------:R-:W-:-:S04]  /*0350*/  LEA.HI.SX32 R15, R10, R15, 0x19 ;  /* 0x0000000f0a0f7211 */ /* 0x000fc800078fcaff */
[----:B------:R-:W3:Y:S01]  /*0360*/  @!P3 LDG.E.EL.128 R48, desc[UR4][R30.64] ;  /* 0x000000041e30b981 */ /* 0x000ee2000c2e1d00 */
[----:B------:R-:W-:Y:S01]  /*0370*/  IMAD R8, R15, -0x140, R8 ;  /* 0xfffffec00f087824 */ /* 0x000fe200078e0208 */
[----:B-1----:R-:W-:-:S04]  /*0380*/  LEA.HI R6, R9, R39, RZ, 0x6 ;  /* 0x0000002709067211 */ /* 0x002fc800078f30ff */
[----:B------:R-:W-:Y:S02]  /*0390*/  LOP3.LUT R52, R8, 0xffffffe0, RZ, 0xc0, !PT ;  /* 0xffffffe008347812 */ /* 0x000fe400078ec0ff */
[----:B------:R-:W-:Y:S02]  /*03a0*/  SHF.R.S32.HI R6, RZ, 0x6, R6 ;  /* 0x00000006ff067819 */ /* 0x000fe40000011406 */
[----:B------:R-:W-:Y:S02]  /*03b0*/  ISETP.NE.AND P1, PT, R52, 0xc0, PT ;  /* 0x000000c03400780c */ /* 0x000fe40003f25270 */
[----:B------:R-:W-:-:S04]  /*03c0*/  LEA.HI R7, R6, R6, RZ, 0x6 ;  /* 0x0000000606077211 */ /* 0x000fc800078f30ff */
[----:B------:R-:W-:-:S05]  /*03d0*/  LOP3.LUT R7, R7, 0xffffffc0, RZ, 0xc0, !PT ;  /* 0xffffffc007077812 */ /* 0x000fca00078ec0ff */
[----:B------:R-:W-:-:S04]  /*03e0*/  IMAD.IADD R28, R6, 0x1, -R7 ;  /* 0x00000001061c7824 */ /* 0x000fc800078e0a07 */
[----:B------:R-:W-:-:S04]  /*03f0*/  IMAD.WIDE R22, R28, 0x8, R4 ;  /* 0x000000081c167825 */ /* 0x000fc800078e0204 */
[----:B------:R-:W-:Y:S01]  /*0400*/  VIADD R38, R14, 0x2 ;  /* 0x000000020e267836 */ /* 0x000fe20000000000 */
[----:B------:R-:W4:Y:S01]  /*0410*/  @!P1 LDG.E.EL.64 R60, desc[UR4][R22.64] ;  /* 0x00000004163c9981 */ /* 0x000f22000c2e1b00 */
[----:B------:R-:W-:Y:S02]  /*0420*/  CS2R R4, SRZ ;  /* 0x0000000000047805 */ /* 0x000fe4000001ff00 */
[----:B------:R-:W-:Y:S02]  /*0430*/  CS2R R6, SRZ ;  /* 0x0000000000067805 */ /* 0x000fe4000001ff00 */
[----:B------:R-:W-:-:S04]  /*0440*/  LEA.HI R9, R9, R38, RZ, 0x6 ;  /* 0x0000002609097211 */ /* 0x000fc800078f30ff */
[----:B------:R-:W-:Y:S01]  /*0450*/  LOP3.LUT R9, R9, 0xffffffc0, RZ, 0xc0, !PT ;  /* 0xffffffc009097812 */ /* 0x000fe200078ec0ff */
[----:B------:R5:W4:Y:S04]  /*0460*/  @!P1 LDG.E.EL.128 R4, desc[UR4][R30.64] ;  /* 0x000000041e049981 */ /* 0x000b28000c2e1d00 */
[----:B------:R-:W-:-:S04]  /*0470*/  IMAD.IADD R38, R38, 0x1, -R9 ;  /* 0x0000000126267824 */ /* 0x000fc800078e0a09 */
[----:B------:R-:W-:-:S05]  /*0480*/  IMAD.WIDE R56, R38, 0x8, R20 ;  /* 0x0000000826387825 */ /* 0x000fca00078e0214 */
[----:B------:R-:W4:Y:S01]  /*0490*/  @!P3 LDG.E.EL.128 R16, desc[UR4][R56.64] ;  /* 0x000000043810b981 */ /* 0x000f22000c2e1d00 */
[--C-:B-----5:R-:W-:Y:S01]  /*04a0*/  IMAD.WIDE R30, R36, 0x8, R58.reuse ;  /* 0x00000008241e7825 */ /* 0x120fe200078e023a */
[----:B------:R-:W-:Y:S02]  /*04b0*/  CS2R R20, SRZ ;  /* 0x0000000000147805 */ /* 0x000fe4000001ff00 */
[----:B------:R-:W-:Y:S02]  /*04c0*/  CS2R R22, SRZ ;  /* 0x0000000000167805 */ /* 0x000fe4000001ff00 */
[----:B------:R-:W5:Y:S04]  /*04d0*/  @!P3 LDG.E.EL.128 R24, desc[UR4][R30.64] ;  /* 0x000000041e18b981 */ /* 0x000f68000c2e1d00 */
[----:B------:R-:W5:Y:S01]  /*04e0*/  @!P1 LDG.E.EL.128 R20, desc[UR4][R56.64] ;  /* 0x0000000438149981 */ /* 0x000f62000c2e1d00 */
[----:B------:R-:W-:-:S03]  /*04f0*/  IMAD.WIDE R58, R38, 0x8, R58 ;  /* 0x00000008263a7825 */ /* 0x000fc600078e023a */
[----:B------:R1:W5:Y:S04]  /*0500*/  @!P1 LDG.E.EL.128 R40, desc[UR4][R30.64] ;  /* 0x000000041e289981 */ /* 0x000368000c2e1d00 */
[----:B------:R-:W5:Y:S04]  /*0510*/  @!P3 LDG.E.EL.128 R32, desc[UR4][R58.64] ;  /* 0x000000043a20b981 */ /* 0x000f68000c2e1d00 */
[----:B------:R2:W5:Y:S01]  /*0520*/  @!P1 LDG.E.EL.128 R44, desc[UR4][R58.64] ;  /* 0x000000043a2c9981 */ /* 0x000562000c2e1d00 */
[----:B-1----:R-:W-:Y:S01]  /*0530*/  IMAD.HI R31, R14, 0x66666667, RZ ;  /* 0x666666670e1f7827 */ /* 0x002fe200078e02ff */
[----:B--2---:R-:W-:-:S04]  /*0540*/  SEL R10, R3, RZ, !P3 ;  /* 0x000000ff030a7207 */ /* 0x004fc80005800000 */
[----:B------:R-:W-:Y:S02]  /*0550*/  SHF.R.U32.HI R3, RZ, 0x1c, R10 ;  /* 0x0000001cff037819 */ /* 0x000fe4000001160a */
[----:B------:R-:W-:Y:S02]  /*0560*/  SEL R9, R2, RZ, !P3 ;  /* 0x000000ff02097207 */ /* 0x000fe40005800000 */
[----:B------:R-:W-:Y:S02]  /*0570*/  LOP3.LUT R2, R3, 0x8, RZ, 0xc0, !PT ;  /* 0x0000000803027812 */ /* 0x000fe400078ec0ff */
[----:B---3--:R-:W-:Y:S02]  /*0580*/  SEL R12, R49, RZ, !P3 ;  /* 0x000000ff310c7207 */ /* 0x008fe40005800000 */
[----:B------:R-:W-:Y:S02]  /*0590*/  IADD3 R2, P0, R2, R9, RZ ;  /* 0x0000000902027210 */ /* 0x000fe40007f1e0ff */
[----:B------:R-:W-:-:S02]  /*05a0*/  SEL R9, R48, RZ, !P3 ;  /* 0x000000ff30097207 */ /* 0x000fc40005800000 */
[----:B------:R-:W-:Y:S01]  /*05b0*/  SHF.R.U32.HI R49, RZ, 0x1a, R12 ;  /* 0x0000001aff317819 */ /* 0x000fe2000001160c */
[----:B------:R-:W-:Y:S01]  /*05c0*/  IMAD.X R3, RZ, RZ, R10, P0 ;  /* 0x000000ffff037224 */ /* 0x000fe200000e060a */
[----:B------:R-:W-:Y:S01]  /*05d0*/  LEA R48, P0, R9, UR6, 0x2 ;  /* 0x0000000609307c11 */ /* 0x000fe2000f8010ff */
[C---:B0-----:R-:W-:Y:S01]  /*05e0*/  IMAD.SHL.U32 R58, R2.reuse, 0x20, RZ ;  /* 0x00000020023a7824 */ /* 0x041fe200078e00ff */
[----:B------:R-:W-:Y:S02]  /*05f0*/  LOP3.LUT R49, R49, 0x20, RZ, 0xc0, !PT ;  /* 0x0000002031317812 */ /* 0x000fe400078ec0ff */
[----:B------:R-:W-:Y:S02]  /*0600*/  LEA.HI.X R9, R9, UR7, R12, 0x2, P0 ;  /* 0x0000000709097c11 */ /* 0x000fe400080f140c */
[----:B------:R-:W-:Y:S02]  /*0610*/  SHF.L.U64.HI R56, R2, 0x5, R3 ;  /* 0x0000000502387819 */ /* 0x000fe40000010203 */
[----:B------:R-:W-:-:S02]  /*0620*/  IADD3 R48, P0, P2, R58, R48, R49 ;  /* 0x000000303a307210 */ /* 0x000fc40007a1e031 */
[----:B------:R-:W-:Y:S02]  /*0630*/  SEL R15, R50, RZ, !P3 ;  /* 0x000000ff320f7207 */ /* 0x000fe40005800000 */
[----:B------:R-:W-:Y:S02]  /*0640*/  SEL R10, R51, RZ, !P3 ;  /* 0x000000ff330a7207 */ /* 0x000fe40005800000 */
[----:B------:R-:W-:Y:S02]  /*0650*/  IADD3.X R49, R56, R9, RZ, P0, P2 ;  /* 0x0000000938317210 */ /* 0x000fe400007e44ff */
[----:B------:R-:W-:Y:S02]  /*0660*/  SHF.R.U32.HI R51, RZ, 0x1a, R10 ;  /* 0x0000001aff337819 */ /* 0x000fe4000001160a */
[----:B------:R-:W-:Y:S02]  /*0670*/  LEA R50, P0, R15, UR6, 0x2 ;  /* 0x000000060f327c11 */ /* 0x000fe4000f8010ff */
[----:B----4-:R-:W-:-:S02]  /*0680*/  SEL R12, R61, RZ, !P1 ;  /* 0x000000ff3d0c7207 */ /* 0x010fc40004800000 */
[----:B------:R-:W-:Y:S02]  /*0690*/  LOP3.LUT R51, R51, 0x20, RZ, 0xc0, !PT ;  /* 0x0000002033337812 */ /* 0x000fe400078ec0ff */
[----:B------:R-:W-:Y:S02]  /*06a0*/  LEA.HI.X R15, R15, UR7, R10, 0x2, P0 ;  /* 0x000000070f0f7c11 */ /* 0x000fe400080f140a */
[----:B------:R-:W-:Y:S01]  /*06b0*/  SHF.R.U32.HI R10, RZ, 0x1c, R12 ;  /* 0x0000001cff0a7819 */ /* 0x000fe2000001160c */
[----:B------:R-:W-:Y:S01]  /*06c0*/  VIADD R3, R13, 0xffffff40 ;  /* 0xffffff400d037836 */ /* 0x000fe20000000000 */
[----:B------:R-:W-:Y:S02]  /*06d0*/  IADD3 R50, P0, P2, R58, R50, R51 ;  /* 0x000000323a327210 */ /* 0x000fe40007a1e033 */
[----:B------:R-:W-:Y:S02]  /*06e0*/  SHF.R.U32.HI R2, RZ, 0x1f, R31 ;  /* 0x0000001fff027819 */ /* 0x000fe4000001161f */
[----:B------:R-:W-:-:S02]  /*06f0*/  SEL R61, R60, RZ, !P1 ;  /* 0x000000ff3c3d7207 */ /* 0x000fc40004800000 */
[----:B------:R-:W-:Y:S01]  /*0700*/  LOP3.LUT R10, R10, 0x8, RZ, 0xc0, !PT ;  /* 0x000000080a0a7812 */ /* 0x000fe200078ec0ff */
[----:B------:R-:W-:Y:S01]  /*0710*/  IMAD.SHL.U32 R57, R3, 0x40, RZ ;  /* 0x0000004003397824 */ /* 0x000fe200078e00ff */
[----:B------:R-:W-:Y:S02]  /*0720*/  IADD3.X R51, R56, R15, RZ, P0, P2 ;  /* 0x0000000f38337210 */ /* 0x000fe400007e44ff */
[----:B------:R-:W-:Y:S02]  /*0730*/  LEA.HI.SX32 R31, R31, R2, 0xd ;  /* 0x000000021f1f7211 */ /* 0x000fe400078f6aff */
[----:B------:R-:W-:Y:S01]  /*0740*/  IADD3 R10, P0, R10, R61, RZ ;  /* 0x0000003d0a0a7210 */ /* 0x000fe20007f1e0ff */
[----:B------:R-:W-:Y:S01]  /*0750*/  IMAD.WIDE R48, R57, 0x4, R48 ;  /* 0x0000000439307825 */ /* 0x000fe200078e0230 */
[----:B------:R-:W-:Y:S02]  /*0760*/  SEL R4, R4, RZ, !P1 ;  /* 0x000000ff04047207 */ /* 0x000fe40004800000 */
[----:B------:R-:W-:Y:S01]  /*0770*/  SEL R15, R5, RZ, !P1 ;  /* 0x000000ff050f7207 */ /* 0x000fe20004800000 */
[----:B------:R-:W-:-:S02]  /*0780*/  IMAD.SHL.U32 R30, R31, 0x800, RZ ;  /* 0x000008001f1e7824 */ /* 0x000fc400078e00ff */
[----:B------:R-:W-:Y:S01]  /*0790*/  IMAD.X R5, RZ, RZ, R12, P0 ;  /* 0x000000ffff057224 */ /* 0x000fe200000e060c */
[----:B------:R-:W-:Y:S01]  /*07a0*/  LEA R61, P0, R4, UR6, 0x2 ;  /* 0x00000006043d7c11 */ /* 0x000fe2000f8010ff */
[----:B------:R-:W-:Y:S02]  /*07b0*/  IMAD.MOV.U32 R9, RZ, RZ, RZ ;  /* 0x000000ffff097224 */ /* 0x000fe400078e00ff */
[----:B------:R-:W-:Y:S01]  /*07c0*/  IMAD.WIDE R48, R30, 0x4, R48 ;  /* 0x000000041e307825 */ /* 0x000fe200078e0230 */
[----:B------:R-:W-:Y:S02]  /*07d0*/  SHF.L.U64.HI R12, R10, 0x5, R5 ;  /* 0x000000050a0c7819 */ /* 0x000fe40000010205 */
[----:B------:R-:W-:Y:S01]  /*07e0*/  SHF.R.U32.HI R60, RZ, 0x1a, R15 ;  /* 0x0000001aff3c7819 */ /* 0x000fe2000001160f */
[----:B------:R-:W-:Y:S01]  /*07f0*/  IMAD.WIDE R50, R57, 0x4, R50 ;  /* 0x0000000439327825 */ /* 0x000fe200078e0232 */
[----:B------:R-:W-:Y:S01]  /*0800*/  LEA.HI.X R5, R4, UR7, R15, 0x2, P0 ;  /* 0x0000000704057c11 */ /* 0x000fe200080f140f */
[----:B------:R0:W2:Y:S01]  /*0810*/  @!P3 LDG.E.EL R9, desc[UR4][R48.64] ;  /* 0x000000043009b981 */ /* 0x0000a2000c2e1900 */
[----:B------:R-:W-:Y:S01]  /*0820*/  SEL R15, R17, RZ, !P3 ;  /* 0x000000ff110f7207 */ /* 0x000fe20005800000 */
[----:B------:R-:W-:Y:S01]  /*0830*/  IMAD.SHL.U32 R29, R10, 0x20, RZ ;  /* 0x000000200a1d7824 */ /* 0x000fe200078e00ff */
[----:B------:R-:W-:Y:S01]  /*0840*/  SEL R10, R16, RZ, !P3 ;  /* 0x000000ff100a7207 */ /* 0x000fe20005800000 */
[----:B------:R-:W-:Y:S01]  /*0850*/  IMAD.MOV.U32 R2, RZ, RZ, RZ ;  /* 0x000000ffff027224 */ /* 0x000fe200078e00ff */
[----:B------:R-:W-:Y:S01]  /*0860*/  LOP3.LUT R60, R60, 0x20, RZ, 0xc0, !PT ;  /* 0x000000203c3c7812 */ /* 0x000fe200078ec0ff */
[----:B------:R-:W-:Y:S01]  /*0870*/  IMAD.WIDE R50, R30, 0x4, R50 ;  /* 0x000000041e327825 */ /* 0x000fe200078e0232 */
[----:B------:R-:W-:-:S02]  /*0880*/  SHF.R.U32.HI R17, RZ, 0x1a, R15 ;  /* 0x0000001aff117819 */ /* 0x000fc4000001160f */
[----:B0-----:R-:W-:Y:S01]  /*0890*/  SEL R49, R18, RZ, !P3 ;  /* 0x000000ff12317207 */ /* 0x001fe20005800000 */
[----:B------:R-:W-:Y:S01]  /*08a0*/  IMAD.HI R48, R39, 0x66666667, RZ ;  /* 0x6666666727307827 */ /* 0x000fe200078e02ff */
[----:B------:R-:W-:Y:S01]  /*08b0*/  LEA R16, P4, R10, UR6, 0x2 ;  /* 0x000000060a107c11 */ /* 0x000fe2000f8810ff */
[----:B------:R0:W3:Y:S01]  /*08c0*/  @!P3 LDG.E.EL R2, desc[UR4][R50.64] ;  /* 0x000000043202b981 */ /* 0x0000e2000c2e1900 */
[----:B------:R-:W-:Y:S02]  /*08d0*/  IADD3 R60, P0, P2, R29, R61, R60 ;  /* 0x0000003d1d3c7210 */ /* 0x000fe40007a1e03c */
[----:B------:R-:W-:Y:S02]  /*08e0*/  SEL R18, R19, RZ, !P3 ;  /* 0x000000ff13127207 */ /* 0x000fe40005800000 */
[----:B------:R-:W-:Y:S02]  /*08f0*/  LEA R4, P5, R49, UR6, 0x2 ;  /* 0x0000000631047c11 */ /* 0x000fe4000f8a10ff */
[----:B------:R-:W-:-:S02]  /*0900*/  LOP3.LUT R17, R17, 0x20, RZ, 0xc0, !PT ;  /* 0x0000002011117812 */ /* 0x000fc400078ec0ff */
[----:B------:R-:W-:Y:S01]  /*0910*/  LEA.HI.X R19, R10, UR7, R15, 0x2, P4 ;  /* 0x000000070a137c11 */ /* 0x000fe2000a0f140f */
[----:B0-----:R-:W-:Y:S01]  /*0920*/  VIADD R50, R8, 0xffffff40 ;  /* 0xffffff4008327836 */ /* 0x001fe20000000000 */
[--C-:B------:R-:W-:Y:S02]  /*0930*/  SHF.R.U32.HI R15, RZ, 0x1a, R18.reuse ;  /* 0x0000001aff0f7819 */ /* 0x100fe40000011612 */
[----:B------:R-:W-:Y:S02]  /*0940*/  LEA.HI.X R49, R49, UR7, R18, 0x2, P5 ;  /* 0x0000000731317c11 */ /* 0x000fe4000a8f1412 */
[----:B------:R-:W-:Y:S02]  /*0950*/  IADD3.X R61, R12, R5, RZ, P0, P2 ;  /* 0x000000050c3d7210 */ /* 0x000fe400007e44ff */
[----:B------:R-:W-:Y:S02]  /*0960*/  IADD3 R16, P5, P4, R58, R16, R17 ;  /* 0x000000103a107210 */ /* 0x000fe40007cbe011 */
[----:B------:R-:W-:Y:S01]  /*0970*/  SHF.R.U32.HI R5, RZ, 0x1f, R48 ;  /* 0x0000001fff057819 */ /* 0x000fe20000011630 */
[----:B------:R-:W-:Y:S01]  /*0980*/  IMAD.SHL.U32 R51, R50, 0x40, RZ ;  /* 0x0000004032337824 */ /* 0x000fe200078e00ff */
[----:B------:R-:W-:-:S02]  /*0990*/  LOP3.LUT R15, R15, 0x20, RZ, 0xc0, !PT ;  /* 0x000000200f0f7812 */ /* 0x000fc400078ec0ff */
[----:B------:R-:W-:Y:S02]  /*09a0*/  LEA.HI.SX32 R48, R48, R5, 0xd ;  /* 0x0000000530307211 */ /* 0x000fe400078f6aff */
[----:B------:R-:W-:Y:S01]  /*09b0*/  IADD3.X R17, R56, R19, RZ, P5, P4 ;  /* 0x0000001338117210 */ /* 0x000fe20002fe84ff */
[----:B------:R-:W-:Y:S01]  /*09c0*/  IMAD.WIDE R18, R51, 0x4, R60 ;  /* 0x0000000433127825 */ /* 0x000fe200078e023c */
[----:B------:R-:W-:-:S03]  /*09d0*/  IADD3 R4, P0, P2, R58, R4, R15 ;  /* 0x000000043a047210 */ /* 0x000fc60007a1e00f */
[----:B------:R-:W-:Y:S02]  /*09e0*/  IMAD.SHL.U32 R15, R48, 0x800, RZ ;  /* 0x00000800300f7824 */ /* 0x000fe400078e00ff */
[----:B------:R-:W-:Y:S01]  /*09f0*/  IMAD.WIDE R16, R57, 0x4, R16 ;  /* 0x0000000439107825 */ /* 0x000fe200078e0210 */
[----:B------:R-:W-:-:S03]  /*0a00*/  IADD3.X R5, R56, R49, RZ, P0, P2 ;  /* 0x0000003138057210 */ /* 0x000fc600007e44ff */
[----:B------:R-:W-:Y:S02]  /*0a10*/  IMAD.MOV.U32 R49, RZ, RZ, RZ ;  /* 0x000000ffff317224 */ /* 0x000fe400078e00ff */
[----:B------:R-:W-:Y:S01]  /*0a20*/  IMAD.WIDE R18, R15, 0x4, R18 ;  /* 0x000000040f127825 */ /* 0x000fe200078e0212 */
[----:B-----5:R-:W-:-:S03]  /*0a30*/  SEL R24, R24, RZ, !P3 ;  /* 0x000000ff18187207 */ /* 0x020fc60005800000 */
[----:B------:R-:W-:Y:S01]  /*0a40*/  IMAD.WIDE R16, R30, 0x4, R16 ;  /* 0x000000041e107825 */ /* 0x000fe200078e0210 */
[----:B------:R0:W4:Y:S03]  /*0a50*/  @!P1 LDG.E.EL R49, desc[UR4][R18.64] ;  /* 0x0000000412319981 */ /* 0x000126000c2e1900 */
[----:B------:R-:W-:Y:S01]  /*0a60*/  IMAD.WIDE R4, R57, 0x4, R4 ;  /* 0x0000000439047825 */ /* 0x000fe200078e0204 */
[----:B------:R1:W5:Y:S01]  /*0a70*/  @!P3 LDG.E.EL R55, desc[UR4][R16.64] ;  /* 0x000000041037b981 */ /* 0x000362000c2e1900 */
[----:B------:R-:W-:Y:S02]  /*0a80*/  SEL R59, R6, RZ, !P1 ;  /* 0x000000ff063b7207 */ /* 0x000fe40004800000 */
[----:B------:R-:W-:Y:S01]  /*0a90*/  IMAD.MOV.U32 R10, RZ, RZ, RZ ;  /* 0x000000ffff0a7224 */ /* 0x000fe200078e00ff */
[----:B0-----:R-:W-:Y:S02]  /*0aa0*/  SEL R19, R25, RZ, !P3 ;  /* 0x000000ff19137207 */ /* 0x001fe40005800000 */
[----:B------:R-:W-:Y:S01]  /*0ab0*/  SEL R25, R26, RZ, !P3 ;  /* 0x000000ff1a197207 */ /* 0x000fe20005800000 */
[----:B------:R-:W-:Y:S01]  /*0ac0*/  IMAD.WIDE R4, R30, 0x4, R4 ;  /* 0x000000041e047825 */ /* 0x000fe200078e0204 */
[----:B-1----:R-:W-:-:S02]  /*0ad0*/  LEA R16, P0, R24, UR6, 0x2 ;  /* 0x0000000618107c11 */ /* 0x002fc4000f8010ff */
[----:B------:R-:W-:Y:S02]  /*0ae0*/  SEL R6, R7, RZ, !P1 ;  /* 0x000000ff07067207 */ /* 0x000fe40004800000 */
[----:B------:R-:W-:Y:S01]  /*0af0*/  SEL R26, R27, RZ, !P3 ;  /* 0x000000ff1b1a7207 */ /* 0x000fe20005800000 */
[----:B------:R0:W4:Y:S01]  /*0b00*/  @!P3 LDG.E.EL R10, desc[UR4][R4.64] ;  /* 0x00000004040ab981 */ /* 0x000122000c2e1900 */
[----:B------:R-:W-:Y:S02]  /*0b10*/  SEL R7, R20, RZ, !P1 ;  /* 0x000000ff14077207 */ /* 0x000fe40004800000 */
[----:B------:R-:W-:Y:S02]  /*0b20*/  SEL R20, R21, RZ, !P1 ;  /* 0x000000ff15147207 */ /* 0x000fe40004800000 */
[----:B------:R-:W-:Y:S02]  /*0b30*/  LEA R18, P2, R25, UR6, 0x2 ;  /* 0x0000000619127c11 */ /* 0x000fe4000f8410ff */
[----:B------:R-:W-:-:S02]  /*0b40*/  SHF.R.U32.HI R21, RZ, 0x1a, R19 ;  /* 0x0000001aff157819 */ /* 0x000fc40000011613 */
[----:B------:R-:W-:Y:S02]  /*0b50*/  LEA.HI.X R17, R24, UR7, R19, 0x2, P0 ;  /* 0x0000000718117c11 */ /* 0x000fe400080f1413 */
[--C-:B------:R-:W-:Y:S02]  /*0b60*/  SHF.R.U32.HI R19, RZ, 0x1a, R26.reuse ;  /* 0x0000001aff137819 */ /* 0x100fe4000001161a */
[----:B0-----:R-:W-:Y:S02]  /*0b70*/  LEA.HI.X R5, R25, UR7, R26, 0x2, P2 ;  /* 0x0000000719057c11 */ /* 0x001fe400090f141a */
[----:B------:R-:W-:Y:S02]  /*0b80*/  LEA R24, P2, R59, UR6, 0x2 ;  /* 0x000000063b187c11 */ /* 0x000fe4000f8410ff */
[----:B------:R-:W-:Y:S02]  /*0b90*/  LEA R60, P4, R7, UR6, 0x2 ;  /* 0x00000006073c7c11 */ /* 0x000fe4000f8810ff */
[----:B------:R-:W-:-:S02]  /*0ba0*/  LOP3.LUT R19, R19, 0x20, RZ, 0xc0, !PT ;  /* 0x0000002013137812 */ /* 0x000fc400078ec0ff */
[----:B------:R-:W-:Y:S02]  /*0bb0*/  LEA.HI.X R25, R59, UR7, R6, 0x2, P2 ;  /* 0x000000073b197c11 */ /* 0x000fe400090f1406 */
[----:B------:R-:W-:Y:S02]  /*0bc0*/  LEA.HI.X R7, R7, UR7, R20, 0x2, P4 ;  /* 0x0000000707077c11 */ /* 0x000fe4000a0f1414 */
[----:B------:R-:W-:Y:S02]  /*0bd0*/  IADD3 R4, P2, P4, R58, R18, R19 ;  /* 0x000000123a047210 */ /* 0x000fe40007c5e013 */
[----:B------:R-:W-:Y:S02]  /*0be0*/  SEL R18, R33, RZ, !P3 ;  /* 0x000000ff21127207 */ /* 0x000fe40005800000 */
[----:B------:R-:W-:Y:S02]  /*0bf0*/  LOP3.LUT R21, R21, 0x20, RZ, 0xc0, !PT ;  /* 0x0000002015157812 */ /* 0x000fe400078ec0ff */
[----:B------:R-:W-:-:S02]  /*0c00*/  SEL R19, R32, RZ, !P3 ;  /* 0x000000ff20137207 */ /* 0x000fc40005800000 */
[----:B------:R-:W-:Y:S02]  /*0c10*/  SHF.R.U32.HI R27, RZ, 0x1a, R18 ;  /* 0x0000001aff1b7819 */ /* 0x000fe40000011612 */
[----:B------:R-:W-:Y:S02]  /*0c20*/  IADD3 R16, P0, P5, R58, R16, R21 ;  /* 0x000000103a107210 */ /* 0x000fe40007d1e015 */
[----:B------:R-:W-:Y:S02]  /*0c30*/  LEA R26, P6, R19, UR6, 0x2 ;  /* 0x00000006131a7c11 */ /* 0x000fe4000f8c10ff */
[----:B------:R-:W-:Y:S02]  /*0c40*/  SEL R21, R34, RZ, !P3 ;  /* 0x000000ff22157207 */ /* 0x000fe40005800000 */
[----:B------:R-:W-:Y:S02]  /*0c50*/  LOP3.LUT R27, R27, 0x20, RZ, 0xc0, !PT ;  /* 0x000000201b1b7812 */ /* 0x000fe400078ec0ff */
[----:B------:R-:W-:-:S02]  /*0c60*/  SEL R34, R35, RZ, !P3 ;  /* 0x000000ff23227207 */ /* 0x000fc40005800000 */
[----:B------:R-:W-:Y:S02]  /*0c70*/  LEA.HI.X R19, R19, UR7, R18, 0x2, P6 ;  /* 0x0000000713137c11 */ /* 0x000fe4000b0f1412 */
[----:B------:R-:W-:Y:S02]  /*0c80*/  IADD3.X R17, R56, R17, RZ, P0, P5 ;  /* 0x0000001138117210 */ /* 0x000fe400007ea4ff */
[----:B------:R-:W-:Y:S02]  /*0c90*/  IADD3 R26, P6, P5, R58, R26, R27 ;  /* 0x0000001a3a1a7210 */ /* 0x000fe40007dde01b */
[----:B------:R-:W-:Y:S02]  /*0ca0*/  SHF.R.U32.HI R27, RZ, 0x1a, R34 ;  /* 0x0000001aff1b7819 */ /* 0x000fe40000011622 */
[----:B------:R-:W-:Y:S02]  /*0cb0*/  LEA R18, P0, R21, UR6, 0x2 ;  /* 0x0000000615127c11 */ /* 0x000fe4000f8010ff */
[----:B------:R-:W-:-:S02]  /*0cc0*/  LOP3.LUT R27, R27, 0x20, RZ, 0xc0, !PT ;  /* 0x000000201b1b7812 */ /* 0x000fc400078ec0ff */
[----:B------:R-:W-:Y:S02]  /*0cd0*/  SEL R33, R22, RZ, !P1 ;  /* 0x000000ff16217207 */ /* 0x000fe40004800000 */
[----:B------:R-:W-:Y:S02]  /*0ce0*/  IADD3.X R5, R56, R5, RZ, P2, P4 ;  /* 0x0000000538057210 */ /* 0x000fe400017e84ff */
[----:B------:R-:W-:Y:S02]  /*0cf0*/  SHF.R.U32.HI R22, RZ, 0x1a, R6 ;  /* 0x0000001aff167819 */ /* 0x000fe40000011606 */
[----:B------:R-:W-:Y:S02]  /*0d00*/  IADD3 R18, P2, P4, R58, R18, R27 ;  /* 0x000000123a127210 */ /* 0x000fe40007c5e01b */
[----:B------:R-:W-:Y:S02]  /*0d10*/  LEA.HI.X R21, R21, UR7, R34, 0x2, P0 ;  /* 0x0000000715157c11 */ /* 0x000fe400080f1422 */
[----:B------:R-:W-:-:S02]  /*0d20*/  SEL R58, R23, RZ, !P1 ;  /* 0x000000ff173a7207 */ /* 0x000fc40004800000 */
[----:B------:R-:W-:Y:S02]  /*0d30*/  SHF.R.U32.HI R6, RZ, 0x1a, R20 ;  /* 0x0000001aff067819 */ /* 0x000fe40000011614 */
[----:B------:R-:W-:Y:S02]  /*0d40*/  LOP3.LUT R20, R22, 0x20, RZ, 0xc0, !PT ;  /* 0x0000002016147812 */ /* 0x000fe400078ec0ff */
[C---:B------:R-:W-:Y:S02]  /*0d50*/  IADD3.X R27, R56.reuse, R19, RZ, P6, P5 ;  /* 0x00000013381b7210 */ /* 0x040fe400037ea4ff */
[----:B------:R-:W-:Y:S01]  /*0d60*/  IADD3.X R19, R56, R21, RZ, P2, P4 ;  /* 0x0000001538137210 */ /* 0x000fe200017e84ff */
[----:B------:R-:W-:Y:S01]  /*0d70*/  IMAD.WIDE R4, R57, 0x4, R4 ;  /* 0x0000000439047825 */ /* 0x000fe200078e0204 */
[----:B------:R-:W-:Y:S02]  /*0d80*/  SHF.R.U32.HI R22, RZ, 0x1a, R58 ;  /* 0x0000001aff167819 */ /* 0x000fe4000001163a */
[----:B------:R-:W-:Y:S01]  /*0d90*/  IADD3 R24, P5, P6, R29, R24, R20 ;  /* 0x000000181d187210 */ /* 0x000fe20007ebe014 */
[----:B------:R-:W-:Y:S01]  /*0da0*/  IMAD.WIDE R20, R57, 0x4, R16 ;  /* 0x0000000439147825 */ /* 0x000fe200078e0210 */
[----:B------:R-:W-:-:S03]  /*0db0*/  LEA R32, P0, R33, UR6, 0x2 ;  /* 0x0000000621207c11 */ /* 0x000fc6000f8010ff */
[----:B------:R-:W-:Y:S01]  /*0dc0*/  IMAD.WIDE R16, R57, 0x4, R26 ;  /* 0x0000000439107825 */ /* 0x000fe200078e021a */
[----:B------:R-:W-:-:S03]  /*0dd0*/  LOP3.LUT R26, R22, 0x20, RZ, 0xc0, !PT ;  /* 0x00000020161a7812 */ /* 0x000fc600078ec0ff */
[----:B------:R-:W-:Y:S01]  /*0de0*/  IMAD.WIDE R18, R57, 0x4, R18 ;  /* 0x0000000439127825 */ /* 0x000fe200078e0212 */
[----:B------:R-:W-:Y:S02]  /*0df0*/  LEA.HI.X R33, R33, UR7, R58, 0x2, P0 ;  /* 0x0000000721217c11 */ /* 0x000fe400080f143a */
[----:B------:R-:W-:Y:S01]  /*0e00*/  IADD3.X R25, R12, R25, RZ, P5, P6 ;  /* 0x000000190c197210 */ /* 0x000fe20002fec4ff */
[----:B------:R-:W-:Y:S01]  /*0e10*/  IMAD.WIDE R22, R30, 0x4, R4 ;  /* 0x000000041e167825 */ /* 0x000fe200078e0204 */
[----:B------:R-:W-:-:S03]  /*0e20*/  IADD3 R4, P5, P0, R29, R32, R26 ;  /* 0x000000201d047210 */ /* 0x000fc600078be01a */
[----:B------:R-:W-:Y:S02]  /*0e30*/  IMAD.WIDE R26, R30, 0x4, R18 ;  /* 0x000000041e1a7825 */ /* 0x000fe400078e0212 */
[----:B------:R-:W0:Y:S01]  /*0e40*/  LDC.64 R18, c[0x0][0x248] ;  /* 0x00009200ff127b82 */ /* 0x000e220000000a00 */
[----:B------:R-:W-:Y:S02]  /*0e50*/  LOP3.LUT R6, R6, 0x20, RZ, 0xc0, !PT ;  /* 0x0000002006067812 */ /* 0x000fe400078ec0ff */
[----:B------:R-:W-:Y:S02]  /*0e60*/  CS2R R58, SRZ ;  /* 0x00000000003a7805 */ /* 0x000fe4000001ff00 */
[----:B------:R-:W-:Y:S01]  /*0e70*/  SEL R41, R41, RZ, !P1 ;  /* 0x000000ff29297207 */ /* 0x000fe20004800000 */
[----:B------:R-:W-:Y:S01]  /*0e80*/  IMAD.WIDE R20, R30, 0x4, R20 ;  /* 0x000000041e147825 */ /* 0x000fe200078e0214 */
[----:B------:R-:W-:Y:S02]  /*0e90*/  IADD3 R6, P2, P4, R29, R60, R6 ;  /* 0x0000003c1d067210 */ /* 0x000fe40007c5e006 */
[----:B------:R-:W-:-:S02]  /*0ea0*/  CS2R R60, SRZ ;  /* 0x00000000003c7805 */ /* 0x000fc4000001ff00 */
[----:B------:R-:W-:Y:S02]  /*0eb0*/  SEL R32, R40, RZ, !P1 ;  /* 0x000000ff28207207 */ /* 0x000fe40004800000 */
[----:B------:R-:W-:Y:S01]  /*0ec0*/  SHF.R.U32.HI R5, RZ, 0x1a, R41 ;  /* 0x0000001aff057819 */ /* 0x000fe20000011629 */
[----:B------:R-:W-:Y:S01]  /*0ed0*/  IMAD.WIDE R16, R30, 0x4, R16 ;  /* 0x000000041e107825 */ /* 0x000fe200078e0210 */
[----:B------:R1:W4:Y:S01]  /*0ee0*/  @!P3 LDG.E.EL R59, desc[UR4][R20.64] ;  /* 0x00000004143bb981 */ /* 0x000322000c2e1900 */
[----:B------:R-:W-:Y:S02]  /*0ef0*/  LEA R30, P6, R32, UR6, 0x2 ;  /* 0x00000006201e7c11 */ /* 0x000fe4000f8c10ff */
[----:B------:R-:W-:Y:S01]  /*0f00*/  SEL R42, R42, RZ, !P1 ;  /* 0x000000ff2a2a7207 */ /* 0x000fe20004800000 */
[----:B------:R-:W-:Y:S01]  /*0f10*/  IMAD.MOV.U32 R56, RZ, RZ, RZ ;  /* 0x000000ffff387224 */ /* 0x000fe200078e00ff */
[----:B------:R-:W-:Y:S01]  /*0f20*/  SEL R43, R43, RZ, !P1 ;  /* 0x000000ff2b2b7207 */ /* 0x000fe20004800000 */
[----:B------:R1:W4:Y:S01]  /*0f30*/  @!P3 LDG.E.EL R60, desc[UR4][R16.64] ;  /* 0x00000004103cb981 */ /* 0x000322000c2e1900 */
[----:B------:R-:W-:-:S02]  /*0f40*/  IADD3.X R7, R12, R7, RZ, P2, P4 ;  /* 0x000000070c077210 */ /* 0x000fc400017e84ff */
[----:B-1----:R-:W-:Y:S01]  /*0f50*/  LOP3.LUT R20, R5, 0x20, RZ, 0xc0, !PT ;  /* 0x0000002005147812 */ /* 0x002fe200078ec0ff */
[----:B------:R1:W4:Y:S01]  /*0f60*/  @!P3 LDG.E.EL R56, desc[UR4][R22.64] ;  /* 0x000000041638b981 */ /* 0x000322000c2e1900 */
[----:B------:R-:W-:Y:S02]  /*0f70*/  LEA.HI.X R21, R32, UR7, R41, 0x2, P6 ;  /* 0x0000000720157c11 */ /* 0x000fe4000b0f1429 */
[----:B------:R-:W-:Y:S02]  /*0f80*/  LEA R35, P6, R42, UR6, 0x2 ;  /* 0x000000062a237c11 */ /* 0x000fe4000f8c10ff */
[----:B------:R-:W-:Y:S02]  /*0f90*/  IADD3 R16, P2, P4, R29, R30, R20 ;  /* 0x0000001e1d107210 */ /* 0x000fe40007c5e014 */
[----:B------:R-:W-:Y:S02]  /*0fa0*/  SHF.R.U32.HI R34, RZ, 0x1a, R43 ;  /* 0x0000001aff227819 */ /* 0x000fe4000001162b */
[----:B------:R-:W-:-:S02]  /*0fb0*/  IADD3.X R17, R12, R21, RZ, P2, P4 ;  /* 0x000000150c117210 */ /* 0x000fc400017e84ff */
[----:B------:R-:W-:Y:S02]  /*0fc0*/  CS2R R20, SRZ ;  /* 0x0000000000147805 */ /* 0x000fe4000001ff00 */
[----:B------:R-:W-:Y:S02]  /*0fd0*/  LEA.HI.X R5, R42, UR7, R43, 0x2, P6 ;  /* 0x000000072a057c11 */ /* 0x000fe4000b0f142b */
[----:B-1----:R-:W-:Y:S02]  /*0fe0*/  CS2R R22, SRZ ;  /* 0x0000000000167805 */ /* 0x002fe4000001ff00 */
[----:B------:R-:W-:Y:S01]  /*0ff0*/  LOP3.LUT R34, R34, 0x20, RZ, 0xc0, !PT ;  /* 0x0000002022227812 */ /* 0x000fe200078ec0ff */
[----:B0-----:R-:W-:Y:S01]  /*1000*/  IMAD.WIDE R42, R36, 0x4, R18 ;  /* 0x00000004242a7825 */ /* 0x001fe200078e0212 */
[----:B------:R-:W-:Y:S02]  /*1010*/  CS2R R40, SRZ ;  /* 0x0000000000287805 */ /* 0x000fe4000001ff00 */
[----:B------:R-:W-:-:S02]  /*1020*/  SEL R32, R44, RZ, !P1 ;  /* 0x000000ff2c207207 */ /* 0x000fc40004800000 */
[----:B------:R-:W-:Y:S01]  /*1030*/  IADD3 R34, P6, P4, R29, R35, R34 ;  /* 0x000000231d227210 */ /* 0x000fe20007cde022 */
[----:B------:R-:W4:Y:S01]  /*1040*/  @!P3 LDG.E.EL.128 R20, desc[UR4][R42.64] ;  /* 0x000000042a14b981 */ /* 0x000f22000c2e1d00 */
[----:B------:R-:W-:Y:S02]  /*1050*/  SEL R35, R45, RZ, !P1 ;  /* 0x000000ff2d237207 */ /* 0x000fe40004800000 */
[----:B------:R-:W-:Y:S01]  /*1060*/  LEA R18, P2, R32, UR6, 0x2 ;  /* 0x0000000620127c11 */ /* 0x000fe2000f8410ff */
[----:B------:R0:W4:Y:S01]  /*1070*/  @!P3 LDG.E.EL R40, desc[UR4][R26.64] ;  /* 0x000000041a28b981 */ /* 0x000122000c2e1900 */
[----:B------:R-:W-:Y:S01]  /*1080*/  IMAD.WIDE R16, R51, 0x4, R16 ;  /* 0x0000000433107825 */ /* 0x000fe200078e0210 */
[----:B------:R-:W-:Y:S02]  /*1090*/  SEL R30, R46, RZ, !P1 ;  /* 0x000000ff2e1e7207 */ /* 0x000fe40004800000 */
[--C-:B0-----:R-:W-:Y:S02]  /*10a0*/  SHF.R.U32.HI R26, RZ, 0x1a, R35.reuse ;  /* 0x0000001aff1a7819 */ /* 0x101fe40000011623 */
[----:B------:R-:W-:-:S02]  /*10b0*/  LEA.HI.X R27, R32, UR7, R35, 0x2, P2 ;  /* 0x00000007201b7c11 */ /* 0x000fc400090f1423 */
[----:B------:R-:W-:Y:S02]  /*10c0*/  IADD3.X R35, R12, R5, RZ, P6, P4 ;  /* 0x000000050c237210 */ /* 0x000fe400037e84ff */
[----:B------:R-:W-:Y:S01]  /*10d0*/  LOP3.LUT R26, R26, 0x20, RZ, 0xc0, !PT ;  /* 0x000000201a1a7812 */ /* 0x000fe200078ec0ff */
[----:B------:R-:W-:Y:S01]  /*10e0*/  IMAD.WIDE R24, R51, 0x4, R24 ;  /* 0x0000000433187825 */ /* 0x000fe200078e0218 */
[----:B------:R-:W-:Y:S02]  /*10f0*/  IADD3.X R5, R12, R33, RZ, P5, P0 ;  /* 0x000000210c057210 */ /* 0x000fe40002fe04ff */
[----:B------:R-:W-:Y:S01]  /*1100*/  IADD3 R26, P4, P6, R29, R18, R26 ;  /* 0x000000121d1a7210 */ /* 0x000fe20007e9e01a */
[----:B------:R-:W-:Y:S01]  /*1110*/  IMAD.WIDE R32, R51, 0x4, R34 ;  /* 0x0000000433207825 */ /* 0x000fe200078e0222 */
[----:B------:R-:W-:Y:S02]  /*1120*/  SEL R57, R47, RZ, !P1 ;  /* 0x000000ff2f397207 */ /* 0x000fe40004800000 */
[----:B------:R-:W-:Y:S01]  /*1130*/  LEA R46, P2, R30, UR6, 0x2 ;  /* 0x000000061e2e7c11 */ /* 0x000fe2000f8410ff */
[----:B------:R-:W-:Y:S01]  /*1140*/  IMAD.WIDE R44, R15, 0x4, R16 ;  /* 0x000000040f2c7825 */ /* 0x000fe200078e0210 */
[----:B------:R-:W-:-:S02]  /*1150*/  CS2R R16, SRZ ;  /* 0x0000000000107805 */ /* 0x000fc4000001ff00 */
[----:B------:R-:W-:Y:S02]  /*1160*/  CS2R R18, SRZ ;  /* 0x0000000000127805 */ /* 0x000fe4000001ff00 */
[----:B------:R-:W-:Y:S02]  /*1170*/  CS2R R34, SRZ ;  /* 0x0000000000227805 */ /* 0x000fe4000001ff00 */
[----:B------:R-:W-:Y:S01]  /*1180*/  IADD3.X R27, R12, R27, RZ, P4, P6 ;  /* 0x0000001b0c1b7210 */ /* 0x000fe200027ec4ff */
[C---:B------:R-:W-:Y:S01]  /*1190*/  IMAD.WIDE R24, R15.reuse, 0x4, R24 ;  /* 0x000000040f187825 */ /* 0x040fe200078e0218 */
[--C-:B------:R-:W-:Y:S01]  /*11a0*/  LEA.HI.X R47, R30, UR7, R57.reuse, 0x2, P2 ;  /* 0x000000071e2f7c11 */ /* 0x100fe200090f1439 */
[----:B------:R0:W4:Y:S01]  /*11b0*/  @!P1 LDG.E.EL R41, desc[UR4][R44.64] ;  /* 0x000000042c299981 */ /* 0x000122000c2e1900 */
[----:B------:R-:W-:Y:S01]  /*11c0*/  SHF.R.U32.HI R30, RZ, 0x1a, R57 ;  /* 0x0000001aff1e7819 */ /* 0x000fe20000011639 */
[----:B------:R-:W-:Y:S02]  /*11d0*/  IMAD.WIDE R32, R15, 0x4, R32 ;  /* 0x000000040f207825 */ /* 0x000fe400078e0220 */
[----:B------:R1:W4:Y:S01]  /*11e0*/  @!P1 LDG.E.EL.128 R16, desc[UR4][R42.64] ;  /* 0x000000042a109981 */ /* 0x000322000c2e1d00 */
[----:B------:R-:W-:Y:S01]  /*11f0*/  LOP3.LUT R30, R30, 0x20, RZ, 0xc0, !PT ;  /* 0x000000201e1e7812 */ /* 0x000fe200078ec0ff */
[----:B------:R-:W-:-:S04]  /*1200*/  IMAD.WIDE R6, R51, 0x4, R6 ;  /* 0x0000000433067825 */ /* 0x000fc800078e0206 */
[----:B------:R-:W-:Y:S01]  /*1210*/  IMAD.WIDE R4, R51, 0x4, R4 ;  /* 0x0000000433047825 */ /* 0x000fe200078e0204 */
[----:B------:R1:W4:Y:S01]  /*1220*/  @!P1 LDG.E.EL R34, desc[UR4][R24.64] ;  /* 0x0000000418229981 */ /* 0x000322000c2e1900 */
[----:B------:R-:W-:Y:S01]  /*1230*/  LOP3.LUT R11, R11, 0xfffff000, RZ, 0xc0, !PT ;  /* 0xfffff0000b0b7812 */ /* 0x000fe200078ec0ff */
[----:B------:R-:W-:Y:S01]  /*1240*/  ULDC.64 UR6, c[0x0][0x270] ;  /* 0x00009c0000067ab9 */ /* 0x000fe20000000a00 */
[----:B------:R-:W-:Y:S01]  /*1250*/  IMAD.WIDE R26, R51, 0x4, R26 ;  /* 0x00000004331a7825 */ /* 0x000fe200078e021a */
[----:B------:R-:W4:Y:S01]  /*1260*/  @!P1 LDG.E.EL R35, desc[UR4][R32.64] ;  /* 0x0000000420239981 */ /* 0x000f22000c2e1900 */
[----:B0-----:R-:W-:Y:S02]  /*1270*/  IADD3 R44, P0, P2, R29, R46, R30 ;  /* 0x0000002e1d2c7210 */ /* 0x001fe40007a1e01e */
[----:B-1----:R-:W-:Y:S01]  /*1280*/  CS2R R42, SRZ ;  /* 0x00000000002a7805 */ /* 0x002fe2000001ff00 */
[----:B------:R-:W-:-:S04]  /*1290*/  IMAD.WIDE R6, R15, 0x4, R6 ;  /* 0x000000040f067825 */ /* 0x000fc800078e0206 */
[----:B------:R-:W-:Y:S01]  /*12a0*/  IMAD.WIDE R24, R15, 0x4, R26 ;  /* 0x000000040f187825 */ /* 0x000fe200078e021a */
[----:B------:R-:W-:Y:S01]  /*12b0*/  IADD3.X R45, R12, R47, RZ, P0, P2 ;  /* 0x0000002f0c2d7210 */ /* 0x000fe200007e44ff */
[----:B------:R-:W4:Y:S01]  /*12c0*/  @!P1 LDG.E.EL R43, desc[UR4][R6.64] ;  /* 0x00000004062b9981 */ /* 0x000f22000c2e1900 */
[----:B------:R-:W0:Y:S03]  /*12d0*/  LDC.64 R26, c[0x0][0x220] ;  /* 0x00008800ff1a7b82 */ /* 0x000e260000000a00 */
[----:B------:R1:W4:Y:S01]  /*12e0*/  @!P1 LDG.E.EL R42, desc[UR4][R24.64] ;  /* 0x00000004182a9981 */ /* 0x000322000c2e1900 */
[----:B------:R-:W-:-:S04]  /*12f0*/  IMAD.WIDE R44, R51, 0x4, R44 ;  /* 0x00000004332c7825 */ /* 0x000fc800078e022c */
[----:B------:R-:W-:Y:S02]  /*1300*/  IMAD.MOV.U32 R57, RZ, RZ, RZ ;  /* 0x000000ffff397224 */ /* 0x000fe400078e00ff */
[C---:B------:R-:W-:Y:S01]  /*1310*/  IMAD.WIDE R4, R15.reuse, 0x4, R4 ;  /* 0x000000040f047825 */ /* 0x040fe200078e0204 */
[----:B------:R-:W-:Y:S01]  /*1320*/  LOP3.LUT R0, R0, 0xfffff000, RZ, 0xc0, !PT ;  /* 0xfffff00000007812 */ /* 0x000fe200078ec0ff */
[----:B-1----:R-:W1:Y:S02]  /*1330*/  LDC.64 R24, c[0x0][0x250] ;  /* 0x00009400ff187b82 */ /* 0x002e640000000a00 */
[----:B------:R-:W-:Y:S01]  /*1340*/  IMAD.WIDE R44, R15, 0x4, R44 ;  /* 0x000000040f2c7825 */ /* 0x000fe200078e022c */
[----:B------:R-:W4:Y:S04]  /*1350*/  @!P1 LDG.E.EL R57, desc[UR4][R4.64] ;  /* 0x0000000404399981 */ /* 0x000f28000c2e1900 */
[----:B------:R2:W4:Y:S01]  /*1360*/  @!P1 LDG.E.EL R58, desc[UR4][R44.64] ;  /* 0x000000042c3a9981 */ /* 0x000522000c2e1900 */
[----:B------:R-:W-:-:S02]  /*1370*/  IMAD.SHL.U32 R12, R31, 0x80000, RZ ;  /* 0x000800001f0c7824 */ /* 0x000fc400078e00ff */
[----:B------:R-:W-:Y:S02]  /*1380*/  IMAD.IADD R11, R14, 0x1, -R11 ;  /* 0x000000010e0b7824 */ /* 0x000fe400078e0a0b */
[----:B------:R-:W-:Y:S01]  /*1390*/  IMAD.SHL.U32 R15, R13, 0x1000, RZ ;  /* 0x000010000d0f7824 */ /* 0x000fe200078e00ff */
[--C-:B------:R-:W-:Y:S02]  /*13a0*/  SHF.R.S32.HI R6, RZ, 0x1f, R12.reuse ;  /* 0x0000001fff067819 */ /* 0x100fe4000001140c */
[----:B------:R-:W-:Y:S02]  /*13b0*/  SHF.R.S32.HI R29, RZ, 0x1f, R11 ;  /* 0x0000001fff1d7819 */ /* 0x000fe4000001140b */
[----:B------:R-:W-:Y:S02]  /*13c0*/  IADD3 R12, P0, P2, R15, R11, R12 ;  /* 0x0000000b0f0c7210 */ /* 0x000fe40007a1e00c */
[----:B------:R-:W-:Y:S01]  /*13d0*/  SHF.R.S32.HI R15, RZ, 0x1f, R15 ;  /* 0x0000001fff0f7819 */ /* 0x000fe2000001140f */
[----:B------:R-:W-:-:S02]  /*13e0*/  IMAD R30, R31, 0x20000, R11 ;  /* 0x000200001f1e7824 */ /* 0x000fc400078e020b */
[----:B------:R-:W-:Y:S01]  /*13f0*/  IMAD.SHL.U32 R11, R48, 0x80000, RZ ;  /* 0x00080000300b7824 */ /* 0x000fe200078e00ff */
[----:B------:R-:W-:Y:S01]  /*1400*/  IADD3.X R15, R15, R29, R6, P0, P2 ;  /* 0x0000001d0f0f7210 */ /* 0x000fe200007e4406 */
[----:B------:R-:W-:Y:S02]  /*1410*/  IMAD.IADD R29, R39, 0x1, -R0 ;  /* 0x00000001271d7824 */ /* 0x000fe400078e0a00 */
[----:B------:R-:W-:Y:S02]  /*1420*/  IMAD.SHL.U32 R0, R8, 0x1000, RZ ;  /* 0x0000100008007824 */ /* 0x000fe400078e00ff */
[----:B------:R-:W-:Y:S01]  /*1430*/  IMAD R33, R3, 0x1000, R30 ;  /* 0x0000100003217824 */ /* 0x000fe200078e021e */
[--C-:B------:R-:W-:Y:S02]  /*1440*/  SHF.R.S32.HI R3, RZ, 0x1f, R11.reuse ;  /* 0x0000001fff037819 */ /* 0x100fe4000001140b */
[----:B------:R-:W-:Y:S02]  /*1450*/  IADD3 R11, P0, P2, R0, R29, R11 ;  /* 0x0000001d000b7210 */ /* 0x000fe40007a1e00b */
[--C-:B--2---:R-:W-:Y:S01]  /*1460*/  SHF.R.S32.HI R44, RZ, 0x1f, R29.reuse ;  /* 0x0000001fff2c7819 */ /* 0x104fe2000001141d */
[----:B------:R-:W-:-:S04]  /*1470*/  IMAD R29, R48, 0x20000, R29 ;  /* 0x00020000301d7824 */ /* 0x000fc800078e021d */
[----:B------:R-:W-:Y:S02]  /*1480*/  IMAD R51, R50, 0x1000, R29 ;  /* 0x0000100032337824 */ /* 0x000fe400078e021d */
[----:B0-----:R-:W-:Y:S01]  /*1490*/  IMAD.WIDE R32, R33, 0x4, R26 ;  /* 0x0000000421207825 */ /* 0x001fe200078e021a */
[----:B------:R-:W-:-:S03]  /*14a0*/  SEL R9, R9, RZ, !P3 ;  /* 0x000000ff09097207 */ /* 0x000fc60005800000 */
[----:B------:R-:W-:Y:S01]  /*14b0*/  IMAD.WIDE R50, R51, 0x4, R26 ;  /* 0x0000000433327825 */ /* 0x000fe200078e021a */
[----:B------:R-:W-:Y:S02]  /*14c0*/  CS2R R4, SRZ ;  /* 0x0000000000047805 */ /* 0x000fe4000001ff00 */
[----:B------:R-:W-:Y:S02]  /*14d0*/  CS2R R6, SRZ ;  /* 0x0000000000067805 */ /* 0x000fe4000001ff00 */
[----:B---3--:R-:W-:-:S04]  /*14e0*/  SEL R2, R2, RZ, !P3 ;  /* 0x000000ff02027207 */ /* 0x008fc80005800000 */
[----:B------:R0:W2:Y:S01]  /*14f0*/  @!P3 LDG.E.128 R4, desc[UR4][R32.64] ;  /* 0x000000042004b981 */ /* 0x0000a2000c1e1d00 */
[----:B------:R-:W-:-:S04]  /*1500*/  SHF.R.S32.HI R0, RZ, 0x1f, R0 ;  /* 0x0000001fff007819 */ /* 0x000fc80000011400 */
[----:B------:R-:W-:Y:S02]  /*1510*/  IADD3.X R0, R0, R44, R3, P0, P2 ;  /* 0x0000002c00007210 */ /* 0x000fe400007e4403 */
[----:B-----5:R-:W-:Y:S02]  /*1520*/  SEL R55, R55, RZ, !P3 ;  /* 0x000000ff37377207 */ /* 0x020fe40005800000 */
[----:B----4-:R-:W-:Y:S01]  /*1530*/  SEL R49, R49, RZ, !P1 ;  /* 0x000000ff31317207 */ /* 0x010fe20004800000 */
[----:B------:R-:W-:Y:S02]  /*1540*/  IMAD.MOV.U32 R3, RZ, RZ, RZ ;  /* 0x000000ffff037224 */ /* 0x000fe400078e00ff */
[----:B-1----:R-:W-:-:S05]  /*1550*/  IMAD.WIDE R44, R54, 0x4, R24 ;  /* 0x00000004362c7825 */ /* 0x002fca00078e0218 */
[----:B------:R-:W3:Y:S01]  /*1560*/  @!P3 LDG.E.EL R3, desc[UR4][R44.64] ;  /* 0x000000042c03b981 */ /* 0x000ee2000c2e1900 */
[----:B------:R-:W-:Y:S02]  /*1570*/  ISETP.NE.AND P4, PT, R53, 0xe0, PT ;  /* 0x000000e03500780c */ /* 0x000fe40003f85270 */
[----:B------:R-:W-:Y:S01]  /*1580*/  CS2R R46, SRZ ;  /* 0x00000000002e7805 */ /* 0x000fe2000001ff00 */
[----:B------:R-:W4:Y:S01]  /*1590*/  @!P3 LDG.E.EL R61, desc[UR4][R44.64] ;  /* 0x000000042c3db981 */ /* 0x000f22000c2e1900 */
[----:B------:R-:W-:Y:S02]  /*15a0*/  ISETP.NE.AND P0, PT, R52, 0xe0, PT ;  /* 0x000000e03400780c */ /* 0x000fe40003f05270 */
[----:B------:R-:W-:-:S05]  /*15b0*/  SEL R60, R60, RZ, !P3 ;  /* 0x000000ff3c3c7207 */ /* 0x000fca0005800000 */
[----:B------:R-:W-:Y:S01]  /*15c0*/  FADD R60, -R55, R60 ;  /* 0x0000003c373c7221 */ /* 0x000fe20000000100 */
[----:B------:R-:W-:Y:S02]  /*15d0*/  SEL R26, R20, RZ, !P3 ;  /* 0x000000ff141a7207 */ /* 0x000fe40005800000 */
[----:B------:R-:W-:Y:S02]  /*15e0*/  SEL R20, R59, RZ, !P3 ;  /* 0x000000ff3b147207 */ /* 0x000fe40005800000 */
[----:B------:R-:W-:Y:S02]  /*15f0*/  SEL R27, R21, RZ, !P3 ;  /* 0x000000ff151b7207 */ /* 0x000fe40005800000 */
[----:B------:R-:W-:Y:S01]  /*1600*/  SEL R21, R56, RZ, !P3 ;  /* 0x000000ff38157207 */ /* 0x000fe20005800000 */
[----:B------:R-:W-:Y:S01]  /*1610*/  FADD R20, -R9, R20 ;  /* 0x0000001409147221 */ /* 0x000fe20000000100 */
[----:B0-----:R-:W-:-:S03]  /*1620*/  SEL R32, R23, RZ, !P3 ;  /* 0x000000ff17207207 */ /* 0x001fc60005800000 */
[----:B------:R-:W-:Y:S01]  /*1630*/  FFMA R23, R20, R26, R9 ;  /* 0x0000001a14177223 */ /* 0x000fe20000000009 */
[----:B------:R-:W-:Y:S01]  /*1640*/  FADD R9, -R2, R21 ;  /* 0x0000001502097221 */ /* 0x000fe20000000100 */
[----:B------:R-:W-:Y:S02]  /*1650*/  SEL R20, R10, RZ, !P3 ;  /* 0x000000ff0a147207 */ /* 0x000fe40005800000 */
[----:B------:R-:W-:Y:S02]  /*1660*/  SEL R21, R40, RZ, !P3 ;  /* 0x000000ff28157207 */ /* 0x000fe40005800000 */
[----:B------:R-:W-:-:S03]  /*1670*/  SEL R22, R22, RZ, !P3 ;  /* 0x000000ff16167207 */ /* 0x000fc60005800000 */
[----:B------:R-:W-:Y:S01]  /*1680*/  FADD R21, -R20, R21 ;  /* 0x0000001514157221 */ /* 0x000fe20000000100 */
[----:B------:R-:W-:Y:S01]  /*1690*/  FFMA R10, R9, R27, R2 ;  /* 0x0000001b090a7223 */ /* 0x000fe20000000002 */
[----:B------:R-:W-:Y:S02]  /*16a0*/  FFMA R9, R60, R22, R55 ;  /* 0x000000163c097223 */ /* 0x000fe40000000037 */
[----:B------:R-:W-:Y:S02]  /*16b0*/  FFMA R55, R21, R32, R20 ;  /* 0x0000002015377223 */ /* 0x000fe40000000014 */
[----:B------:R-:W0:Y:S01]  /*16c0*/  LDC.64 R20, c[0x0][0x260] ;  /* 0x00009800ff147b82 */ /* 0x000e220000000a00 */
[----:B------:R-:W-:-:S06]  /*16d0*/  IMAD.MOV.U32 R22, RZ, RZ, RZ ;  /* 0x000000ffff167224 */ /* 0x000fcc00078e00ff */
[----:B------:R-:W5:Y:S01]  /*16e0*/  @!P3 LDG.E.EL R22, desc[UR4][R44.64] ;  /* 0x000000042c16b981 */ /* 0x000f62000c2e1900 */
[----:B------:R-:W-:Y:S02]  /*16f0*/  SEL R26, R41, RZ, !P1 ;  /* 0x000000ff291a7207 */ /* 0x000fe40004800000 */
[----:B------:R-:W-:-:S03]  /*1700*/  SEL R2, R16, RZ, !P1 ;  /* 0x000000ff10027207 */ /* 0x000fc60004800000 */
[----:B------:R-:W-:Y:S01]  /*1710*/  FADD R26, -R49, R26 ;  /* 0x0000001a311a7221 */ /* 0x000fe20000000100 */
[----:B------:R-:W-:Y:S02]  /*1720*/  SEL R17, R17, RZ, !P1 ;  /* 0x000000ff11117207 */ /* 0x000fe40004800000 */
[----:B------:R-:W-:Y:S02]  /*1730*/  SEL R16, R34, RZ, !P1 ;  /* 0x000000ff22107207 */ /* 0x000fe40004800000 */
[----:B------:R-:W-:Y:S01]  /*1740*/  SEL R35, R35, RZ, !P1 ;  /* 0x000000ff23237207 */ /* 0x000fe20004800000 */
[----:B------:R-:W-:-:S04]  /*1750*/  FFMA R2, R26, R2, R49 ;  /* 0x000000021a027223 */ /* 0x000fc80000000031 */
[----:B------:R-:W-:-:S04]  /*1760*/  FADD R41, -R16, R35 ;  /* 0x0000002310297221 */ /* 0x000fc80000000100 */
[----:B------:R-:W-:Y:S01]  /*1770*/  FFMA R41, R41, R17, R16 ;  /* 0x0000001129297223 */ /* 0x000fe20000000010 */
[----:B------:R-:W-:Y:S02]  /*1780*/  SEL R49, R43, RZ, !P1 ;  /* 0x000000ff2b317207 */ /* 0x000fe40004800000 */
[----:B------:R-:W-:Y:S02]  /*1790*/  SEL R16, R42, RZ, !P1 ;  /* 0x000000ff2a107207 */ /* 0x000fe40004800000 */
[----:B------:R-:W1:Y:S01]  /*17a0*/  LDC.64 R42, c[0x0][0x268] ;  /* 0x00009a00ff2a7b82 */ /* 0x000e620000000a00 */
[----:B------:R-:W-:Y:S01]  /*17b0*/  SEL R18, R18, RZ, !P1 ;  /* 0x000000ff12127207 */ /* 0x000fe20004800000 */
[----:B------:R-:W-:Y:S02]  /*17c0*/  IMAD.MOV.U32 R40, RZ, RZ, RZ ;  /* 0x000000ffff287224 */ /* 0x000fe400078e00ff */
[----:B------:R-:W-:Y:S01]  /*17d0*/  FADD R60, -R49, R16 ;  /* 0x00000010313c7221 */ /* 0x000fe20000000100 */
[----:B------:R-:W-:-:S02]  /*17e0*/  CS2R R32, SRZ ;  /* 0x0000000000207805 */ /* 0x000fc4000001ff00 */
[----:B------:R-:W-:Y:S01]  /*17f0*/  CS2R R34, SRZ ;  /* 0x0000000000227805 */ /* 0x000fe2000001ff00 */
[----:B------:R-:W-:Y:S01]  /*1800*/  FFMA R49, R60, R18, R49 ;  /* 0x000000123c317223 */ /* 0x000fe20000000031 */
[----:B0-----:R-:W-:Y:S01]  /*1810*/  IMAD.WIDE R26, R54, 0x8, R20 ;  /* 0x00000008361a7825 */ /* 0x001fe200078e0214 */
[----:B------:R-:W5:Y:S01]  /*1820*/  @!P3 LDG.E.EL R40, desc[UR4][R44.64] ;  /* 0x000000042c28b981 */ /* 0x000f62000c2e1900 */
[----:B------:R-:W-:Y:S02]  /*1830*/  SEL R60, R57, RZ, !P1 ;  /* 0x000000ff393c7207 */ /* 0x000fe40004800000 */
[----:B------:R-:W-:Y:S01]  /*1840*/  IMAD.WIDE R16, R28, 0x4, R24 ;  /* 0x000000041c107825 */ /* 0x000fe200078e0218 */
[----:B------:R-:W-:Y:S01]  /*1850*/  SEL R19, R19, RZ, !P1 ;  /* 0x000000ff13137207 */ /* 0x000fe20004800000 */
[----:B------:R1:W5:Y:S01]  /*1860*/  @!P1 LDG.E.128 R32, desc[UR4][R50.64] ;  /* 0x0000000432209981 */ /* 0x000362000c1e1d00 */
[----:B------:R-:W-:Y:S01]  /*1870*/  SEL R18, R58, RZ, !P1 ;  /* 0x000000ff3a127207 */ /* 0x000fe20004800000 */
[----:B------:R-:W-:Y:S01]  /*1880*/  IMAD.MOV.U32 R56, RZ, RZ, RZ ;  /* 0x000000ffff387224 */ /* 0x000fe200078e00ff */
[----:B------:R-:W-:Y:S01]  /*1890*/  CS2R R58, SRZ ;  /* 0x00000000003a7805 */ /* 0x000fe2000001ff00 */
[----:B------:R0:W5:Y:S02]  /*18a0*/  @!P4 LDG.E.EL.64 R46, desc[UR4][R26.64] ;  /* 0x000000041a2ec981 */ /* 0x000164000c2e1b00 */
[----:B------:R-:W-:Y:S01]  /*18b0*/  FADD R25, -R60, R18 ;  /* 0x000000123c197221 */ /* 0x000fe20000000100 */
[----:B------:R-:W-:Y:S01]  /*18c0*/  IMAD.MOV.U32 R57, RZ, RZ, RZ ;  /* 0x000000ffff397224 */ /* 0x000fe200078e00ff */
[----:B------:R-:W5:Y:S02]  /*18d0*/  @!P1 LDG.E.EL R56, desc[UR4][R16.64] ;  /* 0x0000000410389981 */ /* 0x000f64000c2e1900 */
[----:B------:R-:W-:Y:S01]  /*18e0*/  FFMA R60, R25, R19, R60 ;  /* 0x00000013193c7223 */ /* 0x000fe2000000003c */
[----:B------:R-:W-:Y:S01]  /*18f0*/  CS2R R24, SRZ ;  /* 0x0000000000187805 */ /* 0x000fe2000001ff00 */
[----:B-1----:R-:W-:Y:S01]  /*1900*/  IMAD.WIDE R50, R36, 0x8, R42 ;  /* 0x0000000824327825 */ /* 0x002fe200078e022a */
[----:B------:R-:W5:Y:S01]  /*1910*/  @!P1 LDG.E.EL R58, desc[UR4][R16.64] ;  /* 0x00000004103a9981 */ /* 0x000f62000c2e1900 */
[----:B0-----:R-:W-:-:S03]  /*1920*/  CS2R R26, SRZ ;  /* 0x00000000001a7805 */ /* 0x001fc6000001ff00 */
[----:B------:R-:W5:Y:S01]  /*1930*/  @!P1 LDG.E.EL R59, desc[UR4][R16.64] ;  /* 0x00000004103b9981 */ /* 0x000f62000c2e1900 */
[----:B------:R-:W-:Y:S01]  /*1940*/  CS2R R44, SRZ ;  /* 0x00000000002c7805 */ /* 0x000fe2000001ff00 */
[----:B------:R-:W-:Y:S02]  /*1950*/  IMAD.WIDE R20, R28, 0x8, R20 ;  /* 0x000000081c147825 */ /* 0x000fe400078e0214 */
[----:B------:R-:W5:Y:S04]  /*1960*/  @!P4 LDG.E.EL.128 R24, desc[UR4][R50.64] ;  /* 0x000000043218c981 */ /* 0x000f68000c2e1d00 */
[----:B------:R0:W5:Y:S04]  /*1970*/  @!P1 LDG.E.EL R57, desc[UR4][R16.64] ;  /* 0x0000000410399981 */ /* 0x000168000c2e1900 */
[----:B------:R1:W5:Y:S01]  /*1980*/  @!P0 LDG.E.EL.64 R44, desc[UR4][R20.64] ;  /* 0x00000004142c8981 */ /* 0x000362000c2e1b00 */
[----:B------:R-:W-:-:S02]  /*1990*/  CS2R R18, SRZ ;  /* 0x0000000000127805 */ /* 0x000fc4000001ff00 */
[----:B0-----:R-:W-:-:S06]  /*19a0*/  CS2R R16, SRZ ;  /* 0x0000000000107805 */ /* 0x001fcc000001ff00 */
[----:B------:R0:W5:Y:S01]  /*19b0*/  @!P0 LDG.E.EL.128 R16, desc[UR4][R50.64] ;  /* 0x0000000432108981 */ /* 0x000162000c2e1d00 */
[----:B--2---:R-:W-:Y:S02]  /*19c0*/  SEL R4, R4, RZ, !P3 ;  /* 0x000000ff04047207 */ /* 0x004fe40005800000 */
[----:B------:R-:W-:-:S03]  /*19d0*/  SEL R5, R5, RZ, !P3 ;  /* 0x000000ff05057207 */ /* 0x000fc60005800000 */
[----:B------:R-:W-:Y:S02]  /*19e0*/  FADD R23, -R4, R23 ;  /* 0x0000001704177221 */ /* 0x000fe40000000100 */
[----:B------:R-:W-:Y:S01]  /*19f0*/  FADD R10, -R5, R10 ;  /* 0x0000000a050a7221 */ /* 0x000fe20000000100 */
[----:B-1----:R-:W-:Y:S01]  /*1a00*/  CS2R R20, SRZ ;  /* 0x0000000000147805 */ /* 0x002fe2000001ff00 */
[----:B------:R-:W-:Y:S01]  /*1a10*/  IMAD.WIDE R42, R38, 0x8, R42 ;  /* 0x00000008262a7825 */ /* 0x000fe200078e022a */
[----:B------:R-:W-:-:S05]  /*1a20*/  SEL R6, R6, RZ, !P3 ;  /* 0x000000ff06067207 */ /* 0x000fca0005800000 */
[----:B------:R-:W-:Y:S01]  /*1a30*/  FADD R9, -R6, R9 ;  /* 0x0000000906097221 */ /* 0x000fe20000000100 */
[----:B---3--:R-:W-:-:S05]  /*1a40*/  SEL R3, R3, RZ, !P3 ;  /* 0x000000ff03037207 */ /* 0x008fca0005800000 */
[----:B------:R-:W-:Y:S01]  /*1a50*/  FFMA R3, R23, R3, R4 ;  /* 0x0000000317037223 */ /* 0x000fe20000000004 */
[----:B------:R-:W-:Y:S02]  /*1a60*/  SEL R4, R7, RZ, !P3 ;  /* 0x000000ff07047207 */ /* 0x000fe40005800000 */
[----:B----4-:R-:W-:-:S03]  /*1a70*/  SEL R61, R61, RZ, !P3 ;  /* 0x000000ff3d3d7207 */ /* 0x010fc60005800000 */
[----:B------:R-:W-:Y:S02]  /*1a80*/  FADD R55, -R4, R55 ;  /* 0x0000003704377221 */ /* 0x000fe40000000100 */
[----:B------:R-:W-:Y:S01]  /*1a90*/  FFMA R9, R9, R61, R6 ;  /* 0x0000003d09097223 */ /* 0x000fe20000000006 */
[----:B0-----:R-:W-:-:S04]  /*1aa0*/  VIADD R51, R13, 0xffffff20 ;  /* 0xffffff200d337836 */ /* 0x001fc80000000000 */
[----:B------:R-:W-:Y:S02]  /*1ab0*/  IMAD.SHL.U32 R63, R51, 0x10, RZ ;  /* 0x00000010333f7824 */ /* 0x000fe400078e00ff */
[----:B------:R-:W-:Y:S01]  /*1ac0*/  IMAD.SHL.U32 R62, R31, 0x200, RZ ;  /* 0x000002001f3e7824 */ /* 0x000fe200078e00ff */
[----:B-----5:R-:W-:-:S05]  /*1ad0*/  SEL R22, R22, RZ, !P3 ;  /* 0x000000ff16167207 */ /* 0x020fca0005800000 */
[----:B------:R-:W-:Y:S01]  /*1ae0*/  FFMA R10, R10, R22, R5 ;  /* 0x000000160a0a7223 */ /* 0x000fe20000000005 */
[----:B------:R-:W-:-:S06]  /*1af0*/  CS2R R22, SRZ ;  /* 0x0000000000167805 */ /* 0x000fcc000001ff00 */
[----:B------:R-:W2:Y:S01]  /*1b00*/  @!P4 LDG.E.EL.128 R20, desc[UR4][R42.64] ;  /* 0x000000042a14c981 */ /* 0x000ea2000c2e1d00 */
[----:B------:R-:W-:Y:S02]  /*1b10*/  SEL R7, R40, RZ, !P3 ;  /* 0x000000ff28077207 */ /* 0x000fe40005800000 */
[----:B------:R-:W-:-:S03]  /*1b20*/  SEL R6, R33, RZ, !P1 ;  /* 0x000000ff21067207 */ /* 0x000fc60004800000 */
[----:B------:R-:W-:Y:S01]  /*1b30*/  FFMA R7, R55, R7, R4 ;  /* 0x0000000737077223 */ /* 0x000fe20000000004 */
[----:B------:R-:W-:Y:S02]  /*1b40*/  SEL R5, R32, RZ, !P1 ;  /* 0x000000ff20057207 */ /* 0x000fe40004800000 */
[----:B------:R-:W-:Y:S02]  /*1b50*/  SEL R33, R46, RZ, !P4 ;  /* 0x000000ff2e217207 */ /* 0x000fe40006000000 */
[----:B------:R-:W-:Y:S02]  /*1b60*/  SEL R46, R47, RZ, !P4 ;  /* 0x000000ff2f2e7207 */ /* 0x000fe40006000000 */
[----:B------:R-:W-:Y:S02]  /*1b70*/  SEL R4, R34, RZ, !P1 ;  /* 0x000000ff22047207 */ /* 0x000fe40004800000 */
[----:B------:R-:W-:Y:S01]  /*1b80*/  SEL R35, R35, RZ, !P1 ;  /* 0x000000ff23237207 */ /* 0x000fe20004800000 */
[----:B------:R-:W-:Y:S01]  /*1b90*/  FADD R2, -R5, R2 ;  /* 0x0000000205027221 */ /* 0x000fe20000000100 */
[----:B------:R-:W-:-:S02]  /*1ba0*/  SEL R56, R56, RZ, !P1 ;  /* 0x000000ff38387207 */ /* 0x000fc40004800000 */
[----:B------:R-:W-:Y:S01]  /*1bb0*/  SHF.R.U32.HI R32, RZ, 0x1d, R46 ;  /* 0x0000001dff207819 */ /* 0x000fe2000001162e */
[----:B------:R-:W-:Y:S01]  /*1bc0*/  FADD R49, -R4, R49 ;  /* 0x0000003104317221 */ /* 0x000fe20000000100 */
[----:B------:R-:W-:Y:S01]  /*1bd0*/  SEL R58, R58, RZ, !P1 ;  /* 0x000000ff3a3a7207 */ /* 0x000fe20004800000 */
[----:B------:R-:W-:Y:S01]  /*1be0*/  FADD R60, -R35, R60 ;  /* 0x0000003c233c7221 */ /* 0x000fe20000000100 */
[----:B------:R-:W-:Y:S01]  /*1bf0*/  SEL R59, R59, RZ, !P1 ;  /* 0x000000ff3b3b7207 */ /* 0x000fe20004800000 */
[----:B------:R-:W-:Y:S01]  /*1c00*/  FFMA R2, R2, R56, R5 ;  /* 0x0000003802027223 */ /* 0x000fe20000000005 */
[----:B------:R-:W-:Y:S01]  /*1c10*/  LOP3.LUT R32, R32, 0x4, RZ, 0xc0, !PT ;  /* 0x0000000420207812 */ /* 0x000fe200078ec0ff */
[----:B------:R-:W-:Y:S01]  /*1c20*/  FFMA R5, R49, R58, R4 ;  /* 0x0000003a31057223 */ /* 0x000fe20000000004 */
[----:B------:R-:W-:Y:S01]  /*1c30*/  SEL R24, R24, RZ, !P4 ;  /* 0x000000ff18187207 */ /* 0x000fe20006000000 */
[----:B------:R-:W-:Y:S01]  /*1c40*/  FFMA R4, R60, R59, R35 ;  /* 0x0000003b3c047223 */ /* 0x000fe20000000023 */
[----:B------:R-:W-:Y:S01]  /*1c50*/  FADD R41, -R6, R41 ;  /* 0x0000002906297221 */ /* 0x000fe20000000100 */
[----:B------:R-:W-:-:S02]  /*1c60*/  SEL R57, R57, RZ, !P1 ;  /* 0x000000ff39397207 */ /* 0x000fc40004800000 */
[----:B------:R-:W-:Y:S02]  /*1c70*/  IADD3 R60, P2, R32, R33, RZ ;  /* 0x00000021203c7210 */ /* 0x000fe40007f5e0ff */
[----:B------:R-:W-:Y:S02]  /*1c80*/  SEL R25, R25, RZ, !P4 ;  /* 0x000000ff19197207 */ /* 0x000fe40006000000 */
[----:B------:R-:W-:Y:S01]  /*1c90*/  LEA R32, P5, R24, UR6, 0x2 ;  /* 0x0000000618207c11 */ /* 0x000fe2000f8a10ff */
[----:B------:R-:W-:Y:S01]  /*1ca0*/  FFMA R6, R41, R57, R6 ;  /* 0x0000003929067223 */ /* 0x000fe20000000006 */
[----:B------:R-:W-:Y:S02]  /*1cb0*/  SEL R50, R44, RZ, !P0 ;  /* 0x000000ff2c327207 */ /* 0x000fe40004000000 */
[----:B------:R-:W-:Y:S02]  /*1cc0*/  SEL R41, R26, RZ, !P4 ;  /* 0x000000ff1a297207 */ /* 0x000fe40006000000 */
[----:B------:R-:W-:-:S02]  /*1cd0*/  SEL R58, R27, RZ, !P4 ;  /* 0x000000ff1b3a7207 */ /* 0x000fc40006000000 */
[----:B------:R-:W-:Y:S02]  /*1ce0*/  CS2R R26, SRZ ;  /* 0x00000000001a7805 */ /* 0x000fe4000001ff00 */
[--C-:B------:R-:W-:Y:S02]  /*1cf0*/  LEA.HI.X R44, R24, UR7, R25.reuse, 0x2, P5 ;  /* 0x00000007182c7c11 */ /* 0x100fe4000a8f1419 */
[----:B------:R-:W-:Y:S02]  /*1d00*/  SHF.R.U32.HI R33, RZ, 0x1b, R25 ;  /* 0x0000001bff217819 */ /* 0x000fe40000011619 */
[----:B------:R-:W-:Y:S02]  /*1d10*/  CS2R R24, SRZ ;  /* 0x0000000000187805 */ /* 0x000fe4000001ff00 */
[----:B------:R-:W-:Y:S01]  /*1d20*/  SEL R45, R45, RZ, !P0 ;  /* 0x000000ff2d2d7207 */ /* 0x000fe20004000000 */
[----:B------:R-:W-:-:S03]  /*1d30*/  IMAD.X R61, RZ, RZ, R46, P2 ;  /* 0x000000ffff3d7224 */ /* 0x000fc600010e062e */
[----:B------:R0:W3:Y:S01]  /*1d40*/  @!P0 LDG.E.EL.128 R24, desc[UR4][R42.64] ;  /* 0x000000042a188981 */ /* 0x0000e2000c2e1d00 */
[----:B------:R-:W-:Y:S02]  /*1d50*/  SHF.R.U32.HI R35, RZ, 0x1d, R45 ;  /* 0x0000001dff237819 */ /* 0x000fe4000001162d */
[----:B------:R-:W-:Y:S02]  /*1d60*/  LEA R59, P6, R41, UR6, 0x2 ;  /* 0x00000006293b7c11 */ /* 0x000fe4000f8c10ff */
[C---:B------:R-:W-:Y:S01]  /*1d70*/  SHF.L.U64.HI R61, R60.reuse, 0x4, R61 ;  /* 0x000000043c3d7819 */ /* 0x040fe2000001023d */
[----:B------:R-:W-:Y:S01]  /*1d80*/  IMAD.SHL.U32 R60, R60, 0x10, RZ ;  /* 0x000000103c3c7824 */ /* 0x000fe200078e00ff */
[----:B------:R-:W-:Y:S02]  /*1d90*/  LOP3.LUT R35, R35, 0x4, RZ, 0xc0, !PT ;  /* 0x0000000423237812 */ /* 0x000fe400078ec0ff */
[----:B------:R-:W-:Y:S02]  /*1da0*/  LOP3.LUT R33, R33, 0x10, RZ, 0xc0, !PT ;  /* 0x0000001021217812 */ /* 0x000fe400078ec0ff */
[----:B------:R-:W-:-:S02]  /*1db0*/  LEA.HI.X R46, R41, UR7, R58, 0x2, P6 ;  /* 0x00000007292e7c11 */ /* 0x000fc4000b0f143a */
[----:B------:R-:W-:Y:S02]  /*1dc0*/  IADD3 R35, P6, R35, R50, RZ ;  /* 0x0000003223237210 */ /* 0x000fe40007fde0ff */
[----:B------:R-:W-:Y:S02]  /*1dd0*/  SHF.R.U32.HI R58, RZ, 0x1b, R58 ;  /* 0x0000001bff3a7819 */ /* 0x000fe4000001163a */
[----:B------:R-:W-:Y:S02]  /*1de0*/  SEL R17, R17, RZ, !P0 ;  /* 0x000000ff11117207 */ /* 0x000fe40004000000 */
[----:B------:R-:W-:Y:S02]  /*1df0*/  IADD3 R32, P5, P2, R60, R32, R33 ;  /* 0x000000203c207210 */ /* 0x000fe40007abe021 */
[----:B------:R-:W-:Y:S01]  /*1e00*/  SEL R50, R16, RZ, !P0 ;  /* 0x000000ff10327207 */ /* 0x000fe20004000000 */
[----:B------:R-:W-:Y:S01]  /*1e10*/  IMAD.X R56, RZ, RZ, R45, P6 ;  /* 0x000000ffff387224 */ /* 0x000fe200030e062d */
[----:B------:R-:W-:-:S02]  /*1e20*/  LOP3.LUT R58, R58, 0x10, RZ, 0xc0, !PT ;  /* 0x000000103a3a7812 */ /* 0x000fc400078ec0ff */
[----:B------:R-:W-:Y:S02]  /*1e30*/  SHF.R.U32.HI R16, RZ, 0x1b, R17 ;  /* 0x0000001bff107819 */ /* 0x000fe40000011611 */
[----:B------:R-:W-:Y:S02]  /*1e40*/  LEA R45, P6, R50, UR6, 0x2 ;  /* 0x00000006322d7c11 */ /* 0x000fe4000f8c10ff */
[----:B------:R-:W-:Y:S02]  /*1e50*/  SEL R19, R19, RZ, !P0 ;  /* 0x000000ff13137207 */ /* 0x000fe40004000000 */
[----:B------:R-:W-:Y:S01]  /*1e60*/  IADD3.X R33, R61, R44, RZ, P5, P2 ;  /* 0x0000002c3d217210 */ /* 0x000fe20002fe44ff */
[----:B------:R-:W-:Y:S01]  /*1e70*/  IMAD.SHL.U32 R49, R35, 0x10, RZ ;  /* 0x0000001023317824 */ /* 0x000fe200078e00ff */
[----:B------:R-:W-:Y:S02]  /*1e80*/  IADD3 R58, P2, P5, R60, R59, R58 ;  /* 0x0000003b3c3a7210 */ /* 0x000fe40007d5e03a */
[----:B------:R-:W-:-:S02]  /*1e90*/  LOP3.LUT R44, R16, 0x10, RZ, 0xc0, !PT ;  /* 0x00000010102c7812 */ /* 0x000fc400078ec0ff */
[----:B------:R-:W-:Y:S02]  /*1ea0*/  SEL R18, R18, RZ, !P0 ;  /* 0x000000ff12127207 */ /* 0x000fe40004000000 */
[----:B------:R-:W-:Y:S01]  /*1eb0*/  LEA.HI.X R50, R50, UR7, R17, 0x2, P6 ;  /* 0x0000000732327c11 */ /* 0x000fe2000b0f1411 */
[----:B------:R-:W-:Y:S01]  /*1ec0*/  IMAD.WIDE R16, R63, 0x4, R32 ;  /* 0x000000043f107825 */ /* 0x000fe200078e0220 */
[----:B0-----:R-:W-:Y:S02]  /*1ed0*/  SHF.R.U32.HI R42, RZ, 0x1b, R19 ;  /* 0x0000001bff2a7819 */ /* 0x001fe40000011613 */
[----:B------:R-:W-:Y:S02]  /*1ee0*/  IADD3.X R59, R61, R46, RZ, P2, P5 ;  /* 0x0000002e3d3b7210 */ /* 0x000fe400017ea4ff */
[----:B------:R-:W-:Y:S02]  /*1ef0*/  SHF.L.U64.HI R55, R35, 0x4, R56 ;  /* 0x0000000423377819 */ /* 0x000fe40000010238 */
[----:B------:R-:W-:-:S02]  /*1f00*/  IADD3 R44, P2, P5, R49, R45, R44 ;  /* 0x0000002d312c7210 */ /* 0x000fc40007d5e02c */
[----:B------:R-:W-:Y:S02]  /*1f10*/  LEA R43, P6, R18, UR6, 0x2 ;  /* 0x00000006122b7c11 */ /* 0x000fe4000f8c10ff */
[----:B------:R-:W-:Y:S01]  /*1f20*/  LOP3.LUT R42, R42, 0x10, RZ, 0xc0, !PT ;  /* 0x000000102a2a7812 */ /* 0x000fe200078ec0ff */
[----:B------:R-:W-:Y:S01]  /*1f30*/  IMAD.MOV.U32 R35, RZ, RZ, RZ ;  /* 0x000000ffff237224 */ /* 0x000fe200078e00ff */
[----:B------:R-:W-:Y:S01]  /*1f40*/  IADD3.X R45, R55, R50, RZ, P2, P5 ;  /* 0x00000032372d7210 */ /* 0x000fe200017ea4ff */
[----:B------:R-:W-:Y:S01]  /*1f50*/  IMAD.WIDE R16, R62, 0x4, R16 ;  /* 0x000000043e107825 */ /* 0x000fe200078e0210 */
[----:B------:R-:W-:Y:S02]  /*1f60*/  LEA.HI.X R18, R18, UR7, R19, 0x2, P6 ;  /* 0x0000000712127c11 */ /* 0x000fe4000b0f1413 */
[----:B------:R-:W-:Y:S02]  /*1f70*/  IADD3 R42, P2, P5, R49, R43, R42 ;  /* 0x0000002b312a7210 */ /* 0x000fe40007d5e02a */
[----:B------:R0:W4:Y:S02]  /*1f80*/  @!P4 LDG.E.EL R35, desc[UR4][R16.64] ;  /* 0x000000041023c981 */ /* 0x000124000c2e1900 */
[----:B------:R-:W-:-:S02]  /*1f90*/  IADD3.X R43, R55, R18, RZ, P2, P5 ;  /* 0x00000012372b7210 */ /* 0x000fc400017ea4ff */
[----:B------:R-:W-:Y:S01]  /*1fa0*/  CS2R R18, SRZ ;  /* 0x0000000000127805 */ /* 0x000fe2000001ff00 */
[----:B------:R-:W-:Y:S01]  /*1fb0*/  IMAD.WIDE R56, R36, 0x8, R64 ;  /* 0x0000000824387825 */ /* 0x000fe200078e0240 */
[----:B0-----:R-:W-:-:S06]  /*1fc0*/  CS2R R16, SRZ ;  /* 0x0000000000107805 */ /* 0x001fcc000001ff00 */
[----:B------:R-:W5:Y:S01]  /*1fd0*/  @!P4 LDG.E.EL.128 R16, desc[UR4][R56.64] ;  /* 0x000000043810c981 */ /* 0x000f62000c2e1d00 */
[----:B------:R-:W-:-:S04]  /*1fe0*/  IMAD.WIDE R58, R63, 0x4, R58 ;  /* 0x000000043f3a7825 */ /* 0x000fc800078e023a */
[----:B------:R-:W-:Y:S02]  /*1ff0*/  IMAD.MOV.U32 R41, RZ, RZ, RZ ;  /* 0x000000ffff297224 */ /* 0x000fe400078e00ff */
[----:B------:R-:W-:-:S05]  /*2000*/  IMAD.WIDE R58, R62, 0x4, R58 ;  /* 0x000000043e3a7825 */ /* 0x000fca00078e023a */
[----:B------:R-:W4:Y:S01]  /*2010*/  @!P4 LDG.E.EL R41, desc[UR4][R58.64] ;  /* 0x000000043a29c981 */ /* 0x000f22000c2e1900 */
[----:B------:R-:W-:-:S04]  /*2020*/  VIADD R50, R8, 0xffffff20 ;  /* 0xffffff2008327836 */ /* 0x000fc80000000000 */
[----:B------:R-:W-:Y:S02]  /*2030*/  IMAD.SHL.U32 R46, R50, 0x10, RZ ;  /* 0x00000010322e7824 */ /* 0x000fe400078e00ff */
[----:B------:R-:W-:Y:S02]  /*2040*/  IMAD.SHL.U32 R47, R48, 0x200, RZ ;  /* 0x00000200302f7824 */ /* 0x000fe400078e00ff */
[----:B------:R-:W-:Y:S01]  /*2050*/  IMAD.WIDE R44, R46, 0x4, R44 ;  /* 0x000000042e2c7825 */ /* 0x000fe200078e022c */
[----:B------:R-:W-:-:S03]  /*2060*/  CS2R R32, SRZ ;  /* 0x0000000000207805 */ /* 0x000fc6000001ff00 */
[----:B------:R-:W-:-:S04]  /*2070*/  IMAD.WIDE R42, R46, 0x4, R42 ;  /* 0x000000042e2a7825 */ /* 0x000fc800078e022a */
[----:B------:R-:W-:-:S04]  /*2080*/  IMAD.WIDE R44, R47, 0x4, R44 ;  /* 0x000000042f2c7825 */ /* 0x000fc800078e022c */
[----:B------:R-:W-:Y:S01]  /*2090*/  IMAD.WIDE R42, R47, 0x4, R42 ;  /* 0x000000042f2a7825 */ /* 0x000fe200078e022a */
[----:B------:R-:W4:Y:S04]  /*20a0*/  @!P0 LDG.E.EL R32, desc[UR4][R44.64] ;  /* 0x000000042c208981 */ /* 0x000f28000c2e1900 */
[----:B------:R0:W4:Y:S02]  /*20b0*/  @!P0 LDG.E.EL R33, desc[UR4][R42.64] ;  /* 0x000000042a218981 */ /* 0x000124000c2e1900 */
[----:B0-----:R-:W-:Y:S01]  /*20c0*/  CS2R R42, SRZ ;  /* 0x00000000002a7805 */ /* 0x001fe2000001ff00 */
[----:B------:R-:W-:Y:S01]  /*20d0*/  IMAD R51, R51, 0x1000, R30 ;  /* 0x0000100033337824 */ /* 0x000fe200078e021e */
[----:B--2---:R-:W-:Y:S02]  /*20e0*/  SEL R58, R20, RZ, !P4 ;  /* 0x000000ff143a7207 */ /* 0x004fe40006000000 */
[----:B------:R-:W-:-:S02]  /*20f0*/  SEL R21, R21, RZ, !P4 ;  /* 0x000000ff15157207 */ /* 0x000fc40006000000 */
[----:B------:R-:W-:-:S04]  /*2100*/  LEA R20, P2, R58, UR6, 0x2 ;  /* 0x000000063a147c11 */ /* 0x000fc8000f8410ff */
[--C-:B------:R-:W-:Y:S02]  /*2110*/  LEA.HI.X R58, R58, UR7, R21.reuse, 0x2, P2 ;  /* 0x000000073a3a7c11 */ /* 0x100fe400090f1415 */
[----:B------:R-:W-:-:S04]  /*2120*/  SHF.R.U32.HI R21, RZ, 0x1b, R21 ;  /* 0x0000001bff157819 */ /* 0x000fc80000011615 */
[----:B------:R-:W-:-:S04]  /*2130*/  LOP3.LUT R21, R21, 0x10, RZ, 0xc0, !PT ;  /* 0x0000001015157812 */ /* 0x000fc800078ec0ff */
[----:B------:R-:W-:Y:S02]  /*2140*/  IADD3 R20, P2, P5, R60, R20, R21 ;  /* 0x000000143c147210 */ /* 0x000fe40007d5e015 */
[----:B------:R-:W-:Y:S02]  /*2150*/  SEL R23, R23, RZ, !P4 ;  /* 0x000000ff17177207 */ /* 0x000fe40006000000 */
[----:B------:R-:W-:Y:S02]  /*2160*/  IADD3.X R21, R61, R58, RZ, P2, P5 ;  /* 0x0000003a3d157210 */ /* 0x000fe400017ea4ff */
[----:B------:R-:W-:Y:S02]  /*2170*/  SEL R22, R22, RZ, !P4 ;  /* 0x000000ff16167207 */ /* 0x000fe40006000000 */
[----:B------:R-:W-:Y:S01]  /*2180*/  SHF.R.U32.HI R45, RZ, 0x1b, R23 ;  /* 0x0000001bff2d7819 */ /* 0x000fe20000011617 */
[----:B------:R-:W-:Y:S01]  /*2190*/  IMAD.WIDE R20, R63, 0x4, R20 ;  /* 0x000000043f147825 */ /* 0x000fe200078e0214 */
[----:B------:R-:W-:-:S02]  /*21a0*/  LEA R44, P2, R22, UR6, 0x2 ;  /* 0x00000006162c7c11 */ /* 0x000fc4000f8410ff */
[----:B------:R-:W-:Y:S02]  /*21b0*/  LOP3.LUT R45, R45, 0x10, RZ, 0xc0, !PT ;  /* 0x000000102d2d7812 */ /* 0x000fe400078ec0ff */
[----:B------:R-:W-:Y:S01]  /*21c0*/  LEA.HI.X R58, R22, UR7, R23, 0x2, P2 ;  /* 0x00000007163a7c11 */ /* 0x000fe200090f1417 */
[----:B------:R-:W-:Y:S01]  /*21d0*/  IMAD.WIDE R20, R62, 0x4, R20 ;  /* 0x000000043e147825 */ /* 0x000fe200078e0214 */
[----:B------:R-:W-:-:S04]  /*21e0*/  IADD3 R44, P2, P5, R60, R44, R45 ;  /* 0x0000002c3c2c7210 */ /* 0x000fc80007d5e02d */
[----:B------:R0:W2:Y:S01]  /*21f0*/  @!P4 LDG.E.EL R42, desc[UR4][R20.64] ;  /* 0x00000004142ac981 */ /* 0x0000a2000c2e1900 */
[----:B------:R-:W-:Y:S02]  /*2200*/  IADD3.X R45, R61, R58, RZ, P2, P5 ;  /* 0x0000003a3d2d7210 */ /* 0x000fe400017ea4ff */
[----:B---3--:R-:W-:Y:S02]  /*2210*/  SEL R25, R25, RZ, !P0 ;  /* 0x000000ff19197207 */ /* 0x008fe40004000000 */
[----:B------:R-:W-:Y:S02]  /*2220*/  SEL R24, R24, RZ, !P0 ;  /* 0x000000ff18187207 */ /* 0x000fe40004000000 */
[----:B------:R-:W-:Y:S02]  /*2230*/  SHF.R.U32.HI R22, RZ, 0x1b, R25 ;  /* 0x0000001bff167819 */ /* 0x000fe40000011619 */
[----:B------:R-:W-:Y:S02]  /*2240*/  SEL R23, R26, RZ, !P0 ;  /* 0x000000ff1a177207 */ /* 0x000fe40004000000 */
[----:B0-----:R-:W-:-:S02]  /*2250*/  LEA R20, P2, R24, UR6, 0x2 ;  /* 0x0000000618147c11 */ /* 0x001fc4000f8410ff */
[----:B------:R-:W-:Y:S02]  /*2260*/  LOP3.LUT R22, R22, 0x10, RZ, 0xc0, !PT ;  /* 0x0000001016167812 */ /* 0x000fe400078ec0ff */
[----:B------:R-:W-:Y:S02]  /*2270*/  SEL R26, R27, RZ, !P0 ;  /* 0x000000ff1b1a7207 */ /* 0x000fe40004000000 */
[----:B------:R-:W-:Y:S02]  /*2280*/  LEA.HI.X R58, R24, UR7, R25, 0x2, P2 ;  /* 0x00000007183a7c11 */ /* 0x000fe400090f1419 */
[----:B------:R-:W-:Y:S02]  /*2290*/  LEA R21, P6, R23, UR6, 0x2 ;  /* 0x0000000617157c11 */ /* 0x000fe4000f8c10ff */
[----:B------:R-:W-:Y:S02]  /*22a0*/  IADD3 R22, P2, P5, R49, R20, R22 ;  /* 0x0000001431167210 */ /* 0x000fe40007d5e016 */
[----:B------:R-:W-:-:S02]  /*22b0*/  SHF.R.U32.HI R20, RZ, 0x1b, R26 ;  /* 0x0000001bff147819 */ /* 0x000fc4000001161a */
[----:B------:R-:W-:Y:S02]  /*22c0*/  LEA.HI.X R26, R23, UR7, R26, 0x2, P6 ;  /* 0x00000007171a7c11 */ /* 0x000fe4000b0f141a */
[----:B------:R-:W-:Y:S02]  /*22d0*/  IADD3.X R23, R55, R58, RZ, P2, P5 ;  /* 0x0000003a37177210 */ /* 0x000fe400017ea4ff */
[----:B------:R-:W0:Y:S01]  /*22e0*/  LDC.64 R58, c[0x0][0x258] ;  /* 0x00009600ff3a7b82 */ /* 0x000e220000000a00 */
[----:B------:R-:W-:Y:S01]  /*22f0*/  IMAD.WIDE R24, R63, 0x4, R44 ;  /* 0x000000043f187825 */ /* 0x000fe200078e022c */
[----:B------:R-:W-:-:S03]  /*2300*/  LOP3.LUT R20, R20, 0x10, RZ, 0xc0, !PT ;  /* 0x0000001014147812 */ /* 0x000fc600078ec0ff */
[----:B------:R-:W-:Y:S01]  /*2310*/  IMAD.WIDE R24, R62, 0x4, R24 ;  /* 0x000000043e187825 */ /* 0x000fe200078e0218 */
[----:B------:R-:W-:-:S04]  /*2320*/  IADD3 R20, P2, P5, R49, R21, R20 ;  /* 0x0000001531147210 */ /* 0x000fc80007d5e014 */
[----:B------:R1:W3:Y:S01]  /*2330*/  @!P4 LDG.E.EL R43, desc[UR4][R24.64] ;  /* 0x00000004182bc981 */ /* 0x0002e2000c2e1900 */
[----:B------:R-:W-:Y:S01]  /*2340*/  IMAD.WIDE R22, R46, 0x4, R22 ;  /* 0x000000042e167825 */ /* 0x000fe200078e0216 */
[----:B------:R-:W-:Y:S02]  /*2350*/  IADD3.X R21, R55, R26, RZ, P2, P5 ;  /* 0x0000001a37157210 */ /* 0x000fe400017ea4ff */
[----:B------:R-:W-:Y:S01]  /*2360*/  CS2R R44, SRZ ;  /* 0x00000000002c7805 */ /* 0x000fe2000001ff00 */
[----:B-1----:R-:W-:Y:S02]  /*2370*/  IMAD R25, R50, 0x1000, R29 ;  /* 0x0000100032197824 */ /* 0x002fe400078e021d */
[----:B0-----:R-:W-:-:S04]  /*2380*/  IMAD.WIDE R50, R51, 0x4, R58 ;  /* 0x0000000433327825 */ /* 0x001fc800078e023a */
[----:B------:R-:W-:-:S04]  /*2390*/  IMAD.WIDE R58, R25, 0x4, R58 ;  /* 0x00000004193a7825 */ /* 0x000fc800078e023a */
[----:B------:R-:W-:-:S04]  /*23a0*/  IMAD.WIDE R20, R46, 0x4, R20 ;  /* 0x000000042e147825 */ /* 0x000fc800078e0214 */
[----:B------:R-:W-:Y:S01]  /*23b0*/  IMAD.WIDE R22, R47, 0x4, R22 ;  /* 0x000000042f167825 */ /* 0x000fe200078e0216 */
[----:B-----5:R-:W-:-:S04]  /*23c0*/  SEL R17, R17, RZ, !P4 ;  /* 0x000000ff11117207 */ /* 0x020fc80006000000 */
[----:B------:R0:W5:Y:S01]  /*23d0*/  @!P0 LDG.E.EL R44, desc[UR4][R22.64] ;  /* 0x00000004162c8981 */ /* 0x000162000c2e1900 */
[----:B------:R-:W-:Y:S02]  /*23e0*/  SEL R16, R16, RZ, !P4 ;  /* 0x000000ff10107207 */ /* 0x000fe40006000000 */
[----:B------:R-:W-:Y:S02]  /*23f0*/  SHF.R.U32.HI R25, RZ, 0x1b, R17 ;  /* 0x0000001bff197819 */ /* 0x000fe40000011611 */
[----:B------:R-:W-:Y:S02]  /*2400*/  LEA R24, P2, R16, UR6, 0x2 ;  /* 0x0000000610187c11 */ /* 0x000fe4000f8410ff */
[----:B------:R-:W-:Y:S02]  /*2410*/  SEL R66, R18, RZ, !P4 ;  /* 0x000000ff12427207 */ /* 0x000fe40006000000 */
[----:B------:R-:W-:Y:S01]  /*2420*/  LOP3.LUT R25, R25, 0x10, RZ, 0xc0, !PT ;  /* 0x0000001019197812 */ /* 0x000fe200078ec0ff */
[----:B------:R-:W-:Y:S01]  /*2430*/  IMAD.WIDE R20, R47, 0x4, R20 ;  /* 0x000000042f147825 */ /* 0x000fe200078e0214 */
[----:B------:R-:W-:-:S02]  /*2440*/  LEA.HI.X R16, R16, UR7, R17, 0x2, P2 ;  /* 0x0000000710107c11 */ /* 0x000fc400090f1411 */
[----:B------:R-:W-:Y:S02]  /*2450*/  SEL R19, R19, RZ, !P4 ;  /* 0x000000ff13137207 */ /* 0x000fe40006000000 */
[----:B------:R-:W-:Y:S01]  /*2460*/  IADD3 R24, P2, P5, R60, R24, R25 ;  /* 0x000000183c187210 */ /* 0x000fe20007d5e019 */
[----:B------:R1:W2:Y:S01]  /*2470*/  @!P0 LDG.E.EL R45, desc[UR4][R20.64] ;  /* 0x00000004142d8981 */ /* 0x0002a2000c2e1900 */
[C---:B0-----:R-:W-:Y:S02]  /*2480*/  LEA R22, P6, R66.reuse, UR6, 0x2 ;  /* 0x0000000642167c11 */ /* 0x041fe4000f8c10ff */
[--C-:B------:R-:W-:Y:S02]  /*2490*/  SHF.R.U32.HI R23, RZ, 0x1b, R19.reuse ;  /* 0x0000001bff177819 */ /* 0x100fe40000011613 */
[----:B------:R-:W-:Y:S02]  /*24a0*/  LEA.HI.X R66, R66, UR7, R19, 0x2, P6 ;  /* 0x0000000742427c11 */ /* 0x000fe4000b0f1413 */
[----:B------:R-:W-:-:S02]  /*24b0*/  CS2R R18, SRZ ;  /* 0x0000000000127805 */ /* 0x000fc4000001ff00 */
[----:B------:R-:W-:Y:S02]  /*24c0*/  IADD3.X R25, R61, R16, RZ, P2, P5 ;  /* 0x000000103d197210 */ /* 0x000fe400017ea4ff */
[----:B------:R-:W-:Y:S01]  /*24d0*/  CS2R R16, SRZ ;  /* 0x0000000000107805 */ /* 0x000fe2000001ff00 */
[----:B-1----:R-:W-:-:S05]  /*24e0*/  IMAD.WIDE R20, R38, 0x8, R64 ;  /* 0x0000000826147825 */ /* 0x002fca00078e0240 */
[----:B------:R-:W2:Y:S01]  /*24f0*/  @!P4 LDG.E.EL.128 R16, desc[UR4][R20.64] ;  /* 0x000000041410c981 */ /* 0x000ea2000c2e1d00 */
[----:B------:R-:W-:-:S04]  /*2500*/  LOP3.LUT R23, R23, 0x10, RZ, 0xc0, !PT ;  /* 0x0000001017177812 */ /* 0x000fc800078ec0ff */
[----:B------:R-:W-:-:S04]  /*2510*/  IADD3 R22, P2, P5, R60, R22, R23 ;  /* 0x000000163c167210 */ /* 0x000fc80007d5e017 */
[----:B------:R-:W-:Y:S01]  /*2520*/  IADD3.X R23, R61, R66, RZ, P2, P5 ;  /* 0x000000423d177210 */ /* 0x000fe200017ea4ff */
[----:B------:R-:W-:-:S04]  /*2530*/  IMAD.WIDE R24, R63, 0x4, R24 ;  /* 0x000000043f187825 */ /* 0x000fc800078e0218 */
[----:B------:R-:W-:Y:S01]  /*2540*/  IMAD.WIDE R22, R63, 0x4, R22 ;  /* 0x000000043f167825 */ /* 0x000fe200078e0216 */
[----:B--2---:R-:W-:Y:S02]  /*2550*/  SEL R26, R16, RZ, !P4 ;  /* 0x000000ff101a7207 */ /* 0x004fe40006000000 */
[----:B------:R-:W-:Y:S02]  /*2560*/  SEL R17, R17, RZ, !P4 ;  /* 0x000000ff11117207 */ /* 0x000fe40006000000 */
[----:B------:R-:W-:-:S04]  /*2570*/  LEA R16, P6, R26, UR6, 0x2 ;  /* 0x000000061a107c11 */ /* 0x000fc8000f8c10ff */
[--C-:B------:R-:W-:Y:S02]  /*2580*/  LEA.HI.X R26, R26, UR7, R17.reuse, 0x2, P6 ;  /* 0x000000071a1a7c11 */ /* 0x100fe4000b0f1411 */
[----:B------:R-:W-:Y:S02]  /*2590*/  SHF.R.U32.HI R17, RZ, 0x1b, R17 ;  /* 0x0000001bff117819 */ /* 0x000fe40000011611 */
[----:B------:R-:W-:Y:S02]  /*25a0*/  SEL R64, R18, RZ, !P4 ;  /* 0x000000ff12407207 */ /* 0x000fe40006000000 */
[----:B------:R-:W-:Y:S02]  /*25b0*/  LOP3.LUT R17, R17, 0x10, RZ, 0xc0, !PT ;  /* 0x0000001011117812 */ /* 0x000fe400078ec0ff */
[----:B------:R-:W-:Y:S02]  /*25c0*/  SEL R19, R19, RZ, !P4 ;  /* 0x000000ff13137207 */ /* 0x000fe40006000000 */
[----:B------:R-:W-:-:S02]  /*25d0*/  IADD3 R16, P2, P5, R60, R16, R17 ;  /* 0x000000103c107210 */ /* 0x000fc40007d5e011 */
[C---:B------:R-:W-:Y:S02]  /*25e0*/  LEA R18, P6, R64.reuse, UR6, 0x2 ;  /* 0x0000000640127c11 */ /* 0x040fe4000f8c10ff */
[----:B------:R-:W-:Y:S02]  /*25f0*/  IADD3.X R17, R61, R26, RZ, P2, P5 ;  /* 0x0000001a3d117210 */ /* 0x000fe400017ea4ff */
[--C-:B------:R-:W-:Y:S02]  /*2600*/  LEA.HI.X R64, R64, UR7, R19.reuse, 0x2, P6 ;  /* 0x0000000740407c11 */ /* 0x100fe4000b0f1413 */
[----:B------:R-:W-:Y:S01]  /*2610*/  SHF.R.U32.HI R19, RZ, 0x1b, R19 ;  /* 0x0000001bff137819 */ /* 0x000fe20000011613 */
[----:B------:R-:W-:-:S03]  /*2620*/  IMAD.WIDE R16, R63, 0x4, R16 ;  /* 0x000000043f107825 */ /* 0x000fc600078e0210 */
[----:B------:R-:W-:Y:S01]  /*2630*/  LOP3.LUT R19, R19, 0x10, RZ, 0xc0, !PT ;  /* 0x0000001013137812 */ /* 0x000fe200078ec0ff */
[----:B------:R-:W-:-:S03]  /*2640*/  IMAD.WIDE R26, R62, 0x4, R24 ;  /* 0x000000043e1a7825 */ /* 0x000fc600078e0218 */
[----:B------:R-:W-:Y:S01]  /*2650*/  IADD3 R60, P2, P5, R60, R18, R19 ;  /* 0x000000123c3c7210 */ /* 0x000fe20007d5e013 */
[----:B------:R-:W-:Y:S01]  /*2660*/  IMAD.WIDE R24, R62, 0x4, R22 ;  /* 0x000000043e187825 */ /* 0x000fe200078e0216 */
[----:B------:R-:W-:-:S03]  /*2670*/  CS2R R18, SRZ ;  /* 0x0000000000127805 */ /* 0x000fc6000001ff00 */
[----:B------:R-:W-:Y:S01]  /*2680*/  IMAD.WIDE R22, R62, 0x4, R16 ;  /* 0x000000043e167825 */ /* 0x000fe200078e0210 */
[----:B------:R-:W-:-:S06]  /*2690*/  CS2R R16, SRZ ;  /* 0x0000000000107805 */ /* 0x000fcc000001ff00 */
[----:B------:R-:W2:Y:S01]  /*26a0*/  @!P0 LDG.E.EL.128 R16, desc[UR4][R56.64] ;  /* 0x0000000438108981 */ /* 0x000ea2000c2e1d00 */
[----:B------:R-:W-:-:S03]  /*26b0*/  IADD3.X R61, R61, R64, RZ, P2, P5 ;  /* 0x000000403d3d7210 */ /* 0x000fc600017ea4ff */
[----:B------:R-:W-:-:S04]  /*26c0*/  IMAD.WIDE R60, R63, 0x4, R60 ;  /* 0x000000043f3c7825 */ /* 0x000fc800078e023c */
[----:B------:R-:W-:Y:S01]  /*26d0*/  IMAD.WIDE R62, R62, 0x4, R60 ;  /* 0x000000043e3e7825 */ /* 0x000fe200078e023c */
[----:B--2---:R-:W-:Y:S02]  /*26e0*/  SEL R16, R16, RZ, !P0 ;  /* 0x000000ff10107207 */ /* 0x004fe40004000000 */
[----:B------:R-:W-:Y:S02]  /*26f0*/  SEL R17, R17, RZ, !P0 ;  /* 0x000000ff11117207 */ /* 0x000fe40004000000 */
[C---:B------:R-:W-:Y:S02]  /*2700*/  LEA R61, P2, R16.reuse, UR6, 0x2 ;  /* 0x00000006103d7c11 */ /* 0x040fe4000f8410ff */
[--C-:B------:R-:W-:Y:S02]  /*2710*/  SHF.R.U32.HI R60, RZ, 0x1b, R17.reuse ;  /* 0x0000001bff3c7819 */ /* 0x100fe40000011611 */
[----:B------:R-:W-:Y:S02]  /*2720*/  LEA.HI.X R16, R16, UR7, R17, 0x2, P2 ;  /* 0x0000000710107c11 */ /* 0x000fe400090f1411 */
[----:B------:R-:W-:-:S02]  /*2730*/  LOP3.LUT R60, R60, 0x10, RZ, 0xc0, !PT ;  /* 0x000000103c3c7812 */ /* 0x000fc400078ec0ff */
[----:B------:R-:W-:Y:S02]  /*2740*/  SEL R17, R18, RZ, !P0 ;  /* 0x000000ff12117207 */ /* 0x000fe40004000000 */
[----:B------:R-:W-:Y:S02]  /*2750*/  IADD3 R60, P2, P5, R49, R61, R60 ;  /* 0x0000003d313c7210 */ /* 0x000fe40007d5e03c */
[----:B------:R-:W-:Y:S02]  /*2760*/  SEL R18, R19, RZ, !P0 ;  /* 0x000000ff13127207 */ /* 0x000fe40004000000 */
[C---:B------:R-:W-:Y:S02]  /*2770*/  LEA R69, P6, R17.reuse, UR6, 0x2 ;  /* 0x0000000611457c11 */ /* 0x040fe4000f8c10ff */
[--C-:B------:R-:W-:Y:S02]  /*2780*/  SHF.R.U32.HI R68, RZ, 0x1b, R18.reuse ;  /* 0x0000001bff447819 */ /* 0x100fe40000011612 */
[----:B------:R-:W-:-:S02]  /*2790*/  LEA.HI.X R56, R17, UR7, R18, 0x2, P6 ;  /* 0x0000000711387c11 */ /* 0x000fc4000b0f1412 */
[----:B------:R-:W-:Y:S02]  /*27a0*/  CS2R R18, SRZ ;  /* 0x0000000000127805 */ /* 0x000fe4000001ff00 */
[----:B------:R-:W-:Y:S02]  /*27b0*/  IADD3.X R61, R55, R16, RZ, P2, P5 ;  /* 0x00000010373d7210 */ /* 0x000fe400017ea4ff */
[----:B------:R-:W-:-:S06]  /*27c0*/  CS2R R16, SRZ ;  /* 0x0000000000107805 */ /* 0x000fcc000001ff00 */
[----:B------:R-:W2:Y:S01]  /*27d0*/  @!P0 LDG.E.EL.128 R16, desc[UR4][R20.64] ;  /* 0x0000000414108981 */ /* 0x000ea2000c2e1d00 */
[----:B------:R-:W-:-:S04]  /*27e0*/  LOP3.LUT R68, R68, 0x10, RZ, 0xc0, !PT ;  /* 0x0000001044447812 */ /* 0x000fc800078ec0ff */
[----:B------:R-:W-:-:S04]  /*27f0*/  IADD3 R68, P2, P5, R49, R69, R68 ;  /* 0x0000004531447210 */ /* 0x000fc80007d5e044 */
[----:B------:R-:W-:Y:S01]  /*2800*/  IADD3.X R69, R55, R56, RZ, P2, P5 ;  /* 0x0000003837457210 */ /* 0x000fe200017ea4ff */
[----:B------:R-:W-:-:S06]  /*2810*/  IMAD.MOV.U32 R66, RZ, RZ, RZ ;  /* 0x000000ffff427224 */ /* 0x000fcc00078e00ff */
[----:B------:R0:W3:Y:S01]  /*2820*/  @!P4 LDG.E.EL R66, desc[UR4][R22.64] ;  /* 0x000000041642c981 */ /* 0x0000e2000c2e1900 */
[----:B--2---:R-:W-:Y:S02]  /*2830*/  SEL R17, R17, RZ, !P0 ;  /* 0x000000ff11117207 */ /* 0x004fe40004000000 */
[----:B------:R-:W-:Y:S02]  /*2840*/  SEL R16, R16, RZ, !P0 ;  /* 0x000000ff10107207 */ /* 0x000fe40004000000 */
[----:B------:R-:W-:Y:S02]  /*2850*/  SHF.R.U32.HI R64, RZ, 0x1b, R17 ;  /* 0x0000001bff407819 */ /* 0x000fe40000011611 */
[----:B------:R-:W-:Y:S02]  /*2860*/  SEL R19, R19, RZ, !P0 ;  /* 0x000000ff13137207 */ /* 0x000fe40004000000 */
[----:B------:R-:W-:Y:S02]  /*2870*/  LEA R57, P6, R16, UR6, 0x2 ;  /* 0x0000000610397c11 */ /* 0x000fe4000f8c10ff */
[----:B------:R-:W-:-:S02]  /*2880*/  LOP3.LUT R64, R64, 0x10, RZ, 0xc0, !PT ;  /* 0x0000001040407812 */ /* 0x000fc400078ec0ff */
[----:B------:R-:W-:Y:S02]  /*2890*/  SEL R18, R18, RZ, !P0 ;  /* 0x000000ff12127207 */ /* 0x000fe40004000000 */
[----:B------:R-:W-:Y:S02]  /*28a0*/  SHF.R.U32.HI R20, RZ, 0x1b, R19 ;  /* 0x0000001bff147819 */ /* 0x000fe40000011613 */
[----:B------:R-:W-:Y:S02]  /*28b0*/  LEA.HI.X R16, R16, UR7, R17, 0x2, P6 ;  /* 0x0000000710107c11 */ /* 0x000fe4000b0f1411 */
[----:B------:R-:W-:Y:S02]  /*28c0*/  IADD3 R56, P2, P5, R49, R57, R64 ;  /* 0x0000003931387210 */ /* 0x000fe40007d5e040 */
[----:B------:R-:W-:Y:S02]  /*28d0*/  LEA R21, P6, R18, UR6, 0x2 ;  /* 0x0000000612157c11 */ /* 0x000fe4000f8c10ff */
[----:B------:R-:W-:-:S02]  /*28e0*/  LOP3.LUT R20, R20, 0x10, RZ, 0xc0, !PT ;  /* 0x0000001014147812 */ /* 0x000fc400078ec0ff */
[----:B------:R-:W-:Y:S02]  /*28f0*/  LEA.HI.X R18, R18, UR7, R19, 0x2, P6 ;  /* 0x0000000712127c11 */ /* 0x000fe4000b0f1413 */
[----:B------:R-:W-:Y:S02]  /*2900*/  CS2R R64, SRZ ;  /* 0x0000000000407805 */ /* 0x000fe4000001ff00 */
[----:B------:R-:W-:Y:S01]  /*2910*/  IADD3.X R57, R55, R16, RZ, P2, P5 ;  /* 0x0000001037397210 */ /* 0x000fe200017ea4ff */
[----:B------:R-:W-:Y:S01]  /*2920*/  IMAD.WIDE R60, R46, 0x4, R60 ;  /* 0x000000042e3c7825 */ /* 0x000fe200078e023c */
[----:B------:R-:W-:-:S03]  /*2930*/  IADD3 R20, P2, P5, R49, R21, R20 ;  /* 0x0000001531147210 */ /* 0x000fc60007d5e014 */
[----:B------:R-:W-:Y:S01]  /*2940*/  IMAD.WIDE R68, R46, 0x4, R68 ;  /* 0x000000042e447825 */ /* 0x000fe200078e0244 */
[----:B------:R-:W-:Y:S01]  /*2950*/  IADD3.X R21, R55, R18, RZ, P2, P5 ;  /* 0x0000001237157210 */ /* 0x000fe200017ea4ff */
[----:B------:R1:W2:Y:S01]  /*2960*/  @!P4 LDG.E.EL R64, desc[UR4][R24.64] ;  /* 0x000000041840c981 */ /* 0x0002a2000c2e1900 */
[----:B------:R-:W1:Y:S01]  /*2970*/  LDC.64 R18, c[0x0][0x280] ;  /* 0x0000a000ff127b82 */ /* 0x000e620000000a00 */
[----:B------:R-:W-:Y:S02]  /*2980*/  CS2R R16, SRZ ;  /* 0x0000000000107805 */ /* 0x000fe4000001ff00 */
[----:B0-----:R-:W-:Y:S01]  /*2990*/  CS2R R22, SRZ ;  /* 0x0000000000167805 */ /* 0x001fe2000001ff00 */
[----:B------:R0:W2:Y:S01]  /*29a0*/  @!P4 LDG.E.EL R65, desc[UR4][R26.64] ;  /* 0x000000041a41c981 */ /* 0x0000a2000c2e1900 */
[----:B----4-:R-:W-:Y:S01]  /*29b0*/  SEL R35, R35, RZ, !P4 ;  /* 0x000000ff23237207 */ /* 0x010fe20006000000 */
[----:B------:R-:W-:Y:S01]  /*29c0*/  ULDC.64 UR6, c[0x0][0x2a8] ;  /* 0x0000aa0000067ab9 */ /* 0x000fe20000000a00 */
[----:B-1----:R-:W-:Y:S01]  /*29d0*/  IMAD.WIDE R24, R36, 0x4, R18 ;  /* 0x0000000424187825 */ /* 0x002fe200078e0212 */
[----:B------:R-:W-:-:S06]  /*29e0*/  CS2R R18, SRZ ;  /* 0x0000000000127805 */ /* 0x000fcc000001ff00 */
[----:B------:R-:W4:Y:S01]  /*29f0*/  @!P4 LDG.E.EL.128 R16, desc[UR4][R24.64] ;  /* 0x000000041810c981 */ /* 0x000f22000c2e1d00 */
[----:B------:R-:W-:-:S04]  /*2a00*/  IMAD.WIDE R56, R46, 0x4, R56 ;  /* 0x000000042e387825 */ /* 0x000fc800078e0238 */
[----:B------:R-:W-:-:S04]  /*2a10*/  IMAD.WIDE R20, R46, 0x4, R20 ;  /* 0x000000042e147825 */ /* 0x000fc800078e0214 */
[----:B------:R-:W-:Y:S02]  /*2a20*/  IMAD.MOV.U32 R49, RZ, RZ, RZ ;  /* 0x000000ffff317224 */ /* 0x000fe400078e00ff */
[----:B0-----:R-:W-:-:S04]  /*2a30*/  IMAD.WIDE R26, R47, 0x4, R56 ;  /* 0x000000042f1a7825 */ /* 0x001fc800078e0238 */
[C---:B------:R-:W-:Y:S01]  /*2a40*/  IMAD.WIDE R70, R47.reuse, 0x4, R60 ;  /* 0x000000042f467825 */ /* 0x040fe200078e023c */
[----:B------:R-:W5:Y:S03]  /*2a50*/  @!P4 LDG.E.EL R49, desc[UR4][R62.64] ;  /* 0x000000043e31c981 */ /* 0x000f66000c2e1900 */
[----:B------:R-:W-:-:S04]  /*2a60*/  IMAD.WIDE R68, R47, 0x4, R68 ;  /* 0x000000042f447825 */ /* 0x000fc800078e0244 */
[----:B------:R-:W-:Y:S02]  /*2a70*/  IMAD.MOV.U32 R56, RZ, RZ, RZ ;  /* 0x000000ffff387224 */ /* 0x000fe400078e00ff */
[----:B------:R-:W-:Y:S01]  /*2a80*/  IMAD.WIDE R46, R47, 0x4, R20 ;  /* 0x000000042f2e7825 */ /* 0x000fe200078e0214 */
[----:B------:R-:W-:-:S04]  /*2a90*/  CS2R R60, SRZ ;  /* 0x00000000003c7805 */ /* 0x000fc8000001ff00 */
[----:B------:R0:W5:Y:S01]  /*2aa0*/  @!P0 LDG.E.EL R56, desc[UR4][R46.64] ;  /* 0x000000042e388981 */ /* 0x000162000c2e1900 */
[----:B------:R-:W-:Y:S01]  /*2ab0*/  IMAD.MOV.U32 R55, RZ, RZ, RZ ;  /* 0x000000ffff377224 */ /* 0x000fe200078e00ff */
[----:B------:R-:W-:Y:S02]  /*2ac0*/  CS2R R20, SRZ ;  /* 0x0000000000147805 */ /* 0x000fe4000001ff00 */
[----:B------:R-:W5:Y:S04]  /*2ad0*/  @!P0 LDG.E.EL R60, desc[UR4][R70.64] ;  /* 0x00000004463c8981 */ /* 0x000f68000c2e1900 */
[----:B------:R1:W5:Y:S01]  /*2ae0*/  @!P0 LDG.E.EL R61, desc[UR4][R68.64] ;  /* 0x00000004443d8981 */ /* 0x000362000c2e1900 */
[----:B0-----:R-:W0:Y:S01]  /*2af0*/  LDC.64 R46, c[0x0][0x288] ;  /* 0x0000a200ff2e7b82 */ /* 0x001e220000000a00 */
[----:B------:R-:W-:-:S02]  /*2b00*/  SEL R42, R42, RZ, !P4 ;  /* 0x000000ff2a2a7207 */ /* 0x000fc40006000000 */
[----:B------:R3:W5:Y:S04]  /*2b10*/  @!P0 LDG.E.EL R55, desc[UR4][R26.64] ;  /* 0x000000041a378981 */ /* 0x000768000c2e1900 */
[----:B------:R3:W5:Y:S01]  /*2b20*/  @!P0 LDG.E.EL.128 R20, desc[UR4][R24.64] ;  /* 0x0000000418148981 */ /* 0x000762000c2e1d00 */
[----:B------:R-:W-:Y:S01]  /*2b30*/  SEL R41, R41, RZ, !P4 ;  /* 0x000000ff29297207 */ /* 0x000fe20006000000 */
[----:B-1----:R-:W1:Y:S01]  /*2b40*/  LDC.64 R68, c[0x0][0x298] ;  /* 0x0000a600ff447b82 */ /* 0x002e620000000a00 */
[----:B---3--:R-:W-:Y:S02]  /*2b50*/  SEL R27, R66, RZ, !P4 ;  /* 0x000000ff421b7207 */ /* 0x008fe40006000000 */
[----:B------:R-:W-:-:S03]  /*2b60*/  CS2R R24, SRZ ;  /* 0x0000000000187805 */ /* 0x000fc6000001ff00 */
[----:B------:R-:W-:Y:S01]  /*2b70*/  FADD R27, -R42, R27 ;  /* 0x0000001b2a1b7221 */ /* 0x000fe20000000100 */
[----:B------:R-:W-:Y:S01]  /*2b80*/  SEL R43, R43, RZ, !P4 ;  /* 0x000000ff2b2b7207 */ /* 0x000fe20006000000 */
[----:B------:R-:W3:Y:S01]  /*2b90*/  LDC.64 R66, c[0x0][0x2a0] ;  /* 0x0000a800ff427b82 */ /* 0x000ee20000000a00 */
[----:B--2---:R-:W-:Y:S02]  /*2ba0*/  SEL R62, R65, RZ, !P4 ;  /* 0x000000ff413e7207 */ /* 0x004fe40006000000 */
[----:B------:R-:W-:-:S05]  /*2bb0*/  SEL R64, R64, RZ, !P4 ;  /* 0x000000ff40407207 */ /* 0x000fca0006000000 */
[----:B------:R-:W-:Y:S01]  /*2bc0*/  FADD R64, -R41, R64 ;  /* 0x0000004029407221 */ /* 0x000fe20000000100 */
[----:B----4-:R-:W-:Y:S01]  /*2bd0*/  SEL R26, R16, RZ, !P4 ;  /* 0x000000ff101a7207 */ /* 0x010fe20006000000 */
[----:B------:R-:W-:Y:S01]  /*2be0*/  FADD R16, -R35, R62 ;  /* 0x0000003e23107221 */ /* 0x000fe20000000100 */
[----:B------:R-:W-:Y:S02]  /*2bf0*/  SEL R18, R18, RZ, !P4 ;  /* 0x000000ff12127207 */ /* 0x000fe40006000000 */
[----:B------:R-:W-:Y:S01]  /*2c00*/  SEL R17, R17, RZ, !P4 ;  /* 0x000000ff11117207 */ /* 0x000fe20006000000 */
[----:B------:R-:W-:Y:S02]  /*2c10*/  FFMA R16, R16, R26, R35 ;  /* 0x0000001a10107223 */ /* 0x000fe40000000023 */
[----:B------:R-:W-:Y:S01]  /*2c20*/  FFMA R35, R27, R18, R42 ;  /* 0x000000121b237223 */ /* 0x000fe2000000002a */
[----:B------:R-:W-:Y:S01]  /*2c30*/  CS2R R26, SRZ ;  /* 0x00000000001a7805 */ /* 0x000fe2000001ff00 */
[----:B------:R-:W-:Y:S01]  /*2c40*/  FFMA R41, R64, R17, R41 ;  /* 0x0000001140297223 */ /* 0x000fe20000000029 */
[----:B------:R-:W-:-:S02]  /*2c50*/  IMAD.MOV.U32 R17, RZ, RZ, RZ ;  /* 0x000000ffff117224 */ /* 0x000fc400078e00ff */
[----:B0-----:R-:W-:Y:S02]  /*2c60*/  IMAD.WIDE R62, R54, 0x4, R46 ;  /* 0x00000004363e7825 */ /* 0x001fe400078e022e */
[----:B------:R0:W2:Y:S04]  /*2c70*/  @!P4 LDG.E.128 R24, desc[UR4][R50.64] ;  /* 0x000000043218c981 */ /* 0x0000a8000c1e1d00 */
[----:B------:R-:W4:Y:S01]  /*2c80*/  @!P4 LDG.E.EL R17, desc[UR4][R62.64] ;  /* 0x000000043e11c981 */ /* 0x000f22000c2e1900 */
[----:B-----5:R-:W-:Y:S02]  /*2c90*/  SEL R18, R49, RZ, !P4 ;  /* 0x000000ff31127207 */ /* 0x020fe40006000000 */
[----:B------:R-:W-:-:S03]  /*2ca0*/  SEL R19, R19, RZ, !P4 ;  /* 0x000000ff13137207 */ /* 0x000fc60006000000 */
[----:B------:R-:W-:-:S04]  /*2cb0*/  FADD R18, -R43, R18 ;  /* 0x000000122b127221 */ /* 0x000fc80000000100 */
[----:B------:R-:W-:Y:S01]  /*2cc0*/  FFMA R49, R18, R19, R43 ;  /* 0x0000001312317223 */ /* 0x000fe2000000002b */
[----:B------:R-:W-:Y:S02]  /*2cd0*/  SEL R19, R32, RZ, !P0 ;  /* 0x000000ff20137207 */ /* 0x000fe40004000000 */
[----:B------:R-:W-:Y:S02]  /*2ce0*/  SEL R18, R33, RZ, !P0 ;  /* 0x000000ff21127207 */ /* 0x000fe40004000000 */
[----:B------:R-:W-:Y:S02]  /*2cf0*/  SEL R60, R60, RZ, !P0 ;  /* 0x000000ff3c3c7207 */ /* 0x000fe40004000000 */
[----:B------:R-:W-:-:S03]  /*2d00*/  SEL R61, R61, RZ, !P0 ;  /* 0x000000ff3d3d7207 */ /* 0x000fc60004000000 */
[----:B------:R-:W-:Y:S02]  /*2d10*/  FADD R42, -R19, R60 ;  /* 0x0000003c132a7221 */ /* 0x000fe40000000100 */
[----:B------:R-:W-:Y:S01]  /*2d20*/  FADD R43, -R18, R61 ;  /* 0x0000003d122b7221 */ /* 0x000fe20000000100 */
[----:B------:R-:W-:Y:S02]  /*2d30*/  SEL R20, R20, RZ, !P0 ;  /* 0x000000ff14147207 */ /* 0x000fe40004000000 */
[----:B------:R-:W-:Y:S02]  /*2d40*/  SEL R21, R21, RZ, !P0 ;  /* 0x000000ff15157207 */ /* 0x000fe40004000000 */
[----:B------:R-:W-:Y:S01]  /*2d50*/  ISETP.NE.AND P5, PT, R53, 0x100, PT ;  /* 0x000001003500780c */ /* 0x000fe20003fa5270 */
[----:B------:R-:W-:Y:S01]  /*2d60*/  FFMA R42, R42, R20, R19 ;  /* 0x000000142a2a7223 */ /* 0x000fe20000000013 */
[----:B------:R-:W-:Y:S01]  /*2d70*/  SEL R19, R44, RZ, !P0 ;  /* 0x000000ff2c137207 */ /* 0x000fe20004000000 */
[----:B------:R-:W-:Y:S01]  /*2d80*/  FFMA R43, R43, R21, R18 ;  /* 0x000000152b2b7223 */ /* 0x000fe20000000012 */
[----:B------:R-:W-:-:S02]  /*2d90*/  CS2R R20, SRZ ;  /* 0x0000000000147805 */ /* 0x000fc4000001ff00 */
[----:B------:R-:W-:Y:S02]  /*2da0*/  SEL R18, R55, RZ, !P0 ;  /* 0x000000ff37127207 */ /* 0x000fe40004000000 */
[----:B------:R-:W-:Y:S02]  /*2db0*/  SEL R22, R22, RZ, !P0 ;  /* 0x000000ff16167207 */ /* 0x000fe40004000000 */
[----:B------:R-:W-:Y:S01]  /*2dc0*/  CS2R R60, SRZ ;  /* 0x00000000003c7805 */ /* 0x000fe2000001ff00 */
[----:B------:R-:W-:Y:S01]  /*2dd0*/  FADD R18, -R19, R18 ;  /* 0x0000001213127221 */ /* 0x000fe20000000100 */
[----:B------:R-:W5:Y:S01]  /*2de0*/  @!P4 LDG.E.EL R21, desc[UR4][R62.64] ;  /* 0x000000043e15c981 */ /* 0x000f62000c2e1900 */
[----:B-1----:R-:W-:-:S04]  /*2df0*/  IMAD.WIDE R54, R54, 0x8, R68 ;  /* 0x0000000836367825 */ /* 0x002fc800078e0244 */
[----:B------:R-:W-:Y:S01]  /*2e00*/  FFMA R44, R18, R22, R19 ;  /* 0x00000016122c7223 */ /* 0x000fe20000000013 */
[----:B------:R-:W5:Y:S04]  /*2e10*/  @!P4 LDG.E.EL R20, desc[UR4][R62.64] ;  /* 0x000000043e14c981 */ /* 0x000f68000c2e1900 */
[----:B------:R1:W5:Y:S01]  /*2e20*/  @!P5 LDG.E.EL.64 R60, desc[UR4][R54.64] ;  /* 0x00000004363cd981 */ /* 0x000362000c2e1b00 */
[----:B0-----:R-:W-:Y:S02]  /*2e30*/  IMAD.MOV.U32 R50, RZ, RZ, RZ ;  /* 0x000000ffff327224 */ /* 0x001fe400078e00ff */
[----:B---3--:R-:W-:-:S04]  /*2e40*/  IMAD.WIDE R70, R36, 0x8, R66 ;  /* 0x0000000824467825 */ /* 0x008fc800078e0242 */
[----:B------:R-:W3:Y:S01]  /*2e50*/  @!P4 LDG.E.EL R50, desc[UR4][R62.64] ;  /* 0x000000043e32c981 */ /* 0x000ee2000c2e1900 */
[----:B--2---:R-:W-:Y:S02]  /*2e60*/  SEL R19, R24, RZ, !P4 ;  /* 0x000000ff18137207 */ /* 0x004fe40006000000 */
[----:B----4-:R-:W-:-:S03]  /*2e70*/  SEL R17, R17, RZ, !P4 ;  /* 0x000000ff11117207 */ /* 0x010fc60006000000 */
[----:B------:R-:W-:-:S04]  /*2e80*/  FADD R16, -R19, R16 ;  /* 0x0000001013107221 */ /* 0x000fc80000000100 */
[----:B------:R-:W-:Y:S01]  /*2e90*/  FFMA R32, R16, R17, R19 ;  /* 0x0000001110207223 */ /* 0x000fe20000000013 */
[----:B------:R-:W-:Y:S02]  /*2ea0*/  CS2R R16, SRZ ;  /* 0x0000000000107805 */ /* 0x000fe4000001ff00 */
[----:B------:R-:W-:-:S06]  /*2eb0*/  CS2R R18, SRZ ;  /* 0x0000000000127805 */ /* 0x000fcc000001ff00 */
[----:B------:R-:W2:Y:S01]  /*2ec0*/  @!P5 LDG.E.EL.128 R16, desc[UR4][R70.64] ;  /* 0x000000044610d981 */ /* 0x000ea2000c2e1d00 */
[----:B------:R-:W-:Y:S02]  /*2ed0*/  SEL R26, R26, RZ, !P4 ;  /* 0x000000ff1a1a7207 */ /* 0x000fe40006000000 */
[----:B------:R-:W-:Y:S02]  /*2ee0*/  SEL R45, R45, RZ, !P0 ;  /* 0x000000ff2d2d7207 */ /* 0x000fe40004000000 */
[----:B------:R-:W-:Y:S02]  /*2ef0*/  SEL R56, R56, RZ, !P0 ;  /* 0x000000ff38387207 */ /* 0x000fe40004000000 */
[----:B-1----:R-:W-:Y:S01]  /*2f00*/  SEL R54, R25, RZ, !P4 ;  /* 0x000000ff19367207 */ /* 0x002fe20006000000 */
[----:B------:R-:W-:Y:S01]  /*2f10*/  FADD R35, -R26, R35 ;  /* 0x000000231a237221 */ /* 0x000fe20000000100 */
[----:B------:R-:W-:Y:S01]  /*2f20*/  SEL R23, R23, RZ, !P0 ;  /* 0x000000ff17177207 */ /* 0x000fe20004000000 */
[----:B------:R-:W-:-:S02]  /*2f30*/  FADD R56, -R45, R56 ;  /* 0x000000382d387221 */ /* 0x000fc40000000100 */
[----:B------:R-:W-:Y:S02]  /*2f40*/  FADD R33, -R54, R41 ;  /* 0x0000002936217221 */ /* 0x000fe40000000100 */
[----:B------:R-:W-:Y:S01]  /*2f50*/  FFMA R45, R56, R23, R45 ;  /* 0x00000017382d7223 */ /* 0x000fe2000000002d */
[----:B------:R-:W-:Y:S01]  /*2f60*/  IMAD.WIDE R22, R28, 0x4, R46 ;  /* 0x000000041c167825 */ /* 0x000fe200078e022e */
[----:B------:R-:W-:-:S03]  /*2f70*/  CS2R R46, SRZ ;  /* 0x00000000002e7805 */ /* 0x000fc6000001ff00 */
[----:B------:R-:W-:Y:S01]  /*2f80*/  IMAD.MOV.U32 R56, RZ, RZ, RZ ;  /* 0x000000ffff387224 */ /* 0x000fe200078e00ff */
[----:B-----5:R-:W-:Y:S01]  /*2f90*/  SEL R21, R21, RZ, !P4 ;  /* 0x000000ff15157207 */ /* 0x020fe20006000000 */
[----:B------:R-:W-:-:S04]  /*2fa0*/  IMAD.MOV.U32 R24, RZ, RZ, RZ ;  /* 0x000000ffff187224 */ /* 0x000fc800078e00ff */
[----:B------:R-:W4:Y:S01]  /*2fb0*/  @!P0 LDG.E.EL R56, desc[UR4][R22.64] ;  /* 0x0000000416388981 */ /* 0x000f22000c2e1900 */
[----:B------:R-:W-:Y:S01]  /*2fc0*/  FFMA R41, R35, R21, R26 ;  /* 0x0000001523297223 */ /* 0x000fe2000000001a */
[----:B------:R-:W-:Y:S02]  /*2fd0*/  SEL R20, R20, RZ, !P4 ;  /* 0x000000ff14147207 */ /* 0x000fe40006000000 */
[----:B------:R-:W5:Y:S01]  /*2fe0*/  @!P0 LDG.E.EL R47, desc[UR4][R22.64] ;  /* 0x00000004162f8981 */ /* 0x000f62000c2e1900 */
[----:B------:R-:W-:Y:S02]  /*2ff0*/  SEL R26, R61, RZ, !P5 ;  /* 0x000000ff3d1a7207 */ /* 0x000fe40006800000 */
[----:B------:R-:W-:Y:S01]  /*3000*/  SEL R60, R60, RZ, !P5 ;  /* 0x000000ff3c3c7207 */ /* 0x000fe20006800000 */
[----:B------:R-:W4:Y:S01]  /*3010*/  @!P0 LDG.E.EL R46, desc[UR4][R22.64] ;  /* 0x00000004162e8981 */ /* 0x000f22000c2e1900 */
[----:B------:R-:W-:Y:S01]  /*3020*/  SHF.R.U32.HI R25, RZ, 0x1e, R26 ;  /* 0x0000001eff197819 */ /* 0x000fe2000001161a */
[----:B------:R-:W-:Y:S01]  /*3030*/  FFMA R33, R33, R20, R54 ;  /* 0x0000001421217223 */ /* 0x000fe20000000036 */
[----:B------:R-:W-:Y:S01]  /*3040*/  SEL R20, R27, RZ, !P4 ;  /* 0x000000ff1b147207 */ /* 0x000fe20006000000 */
[----:B------:R3:W4:Y:S01]  /*3050*/  @!P0 LDG.E.EL R24, desc[UR4][R22.64] ;  /* 0x0000000416188981 */ /* 0x000722000c2e1900 */
[----:B------:R-:W-:-:S03]  /*3060*/  LOP3.LUT R25, R25, 0x2, RZ, 0xc0, !PT ;  /* 0x0000000219197812 */ /* 0x000fc600078ec0ff */
[----:B------:R-:W-:Y:S01]  /*3070*/  FADD R49, -R20, R49 ;  /* 0x0000003114317221 */ /* 0x000fe20000000100 */
[----:B------:R-:W-:Y:S02]  /*3080*/  IADD3 R60, P2, R25, R60, RZ ;  /* 0x0000003c193c7210 */ /* 0x000fe40007f5e0ff */
[----:B---3--:R-:W-:-:S05]  /*3090*/  SEL R22, R50, RZ, !P4 ;  /* 0x000000ff32167207 */ /* 0x008fca0006000000 */
[----:B------:R-:W-:Y:S01]  /*30a0*/  FFMA R35, R49, R22, R20 ;  /* 0x0000001631237223 */ /* 0x000fe20000000014 */
[----:B------:R-:W-:Y:S02]  /*30b0*/  IMAD.X R49, RZ, RZ, R26, P2 ;  /* 0x000000ffff317224 */ /* 0x000fe400010e061a */
[----:B------:R-:W-:Y:S01]  /*30c0*/  IMAD.WIDE R66, R38, 0x8, R66 ;  /* 0x0000000826427825 */ /* 0x000fe200078e0242 */
[----:B--2---:R-:W-:Y:S02]  /*30d0*/  SEL R16, R16, RZ, !P5 ;  /* 0x000000ff10107207 */ /* 0x004fe40006800000 */
[----:B------:R-:W-:Y:S02]  /*30e0*/  SEL R18, R18, RZ, !P5 ;  /* 0x000000ff12127207 */ /* 0x000fe40006800000 */
[----:B------:R-:W-:Y:S02]  /*30f0*/  SEL R17, R17, RZ, !P5 ;  /* 0x000000ff11117207 */ /* 0x000fe40006800000 */
[----:B------:R-:W-:-:S02]  /*3100*/  SEL R25, R19, RZ, !P5 ;  /* 0x000000ff13197207 */ /* 0x000fc40006800000 */
[----:B------:R-:W-:Y:S02]  /*3110*/  LEA R65, P2, R16, UR6, 0x2 ;  /* 0x0000000610417c11 */ /* 0x000fe4000f8410ff */
[----:B------:R-:W-:Y:S02]  /*3120*/  LEA R62, P6, R18, UR6, 0x2 ;  /* 0x00000006123e7c11 */ /* 0x000fe4000f8c10ff */
[--C-:B------:R-:W-:Y:S02]  /*3130*/  SHF.R.U32.HI R64, RZ, 0x1c, R17.reuse ;  /* 0x0000001cff407819 */ /* 0x100fe40000011611 */
[----:B------:R-:W-:Y:S02]  /*3140*/  LEA.HI.X R54, R16, UR7, R17, 0x2, P2 ;  /* 0x0000000710367c11 */ /* 0x000fe400090f1411 */
[----:B------:R-:W-:Y:S02]  /*3150*/  CS2R R16, SRZ ;  /* 0x0000000000107805 */ /* 0x000fe4000001ff00 */
[----:B------:R-:W-:-:S02]  /*3160*/  LEA.HI.X R26, R18, UR7, R25, 0x2, P6 ;  /* 0x00000007121a7c11 */ /* 0x000fc4000b0f1419 */
[----:B------:R-:W-:-:S06]  /*3170*/  CS2R R18, SRZ ;  /* 0x0000000000127805 */ /* 0x000fcc000001ff00 */
[----:B------:R-:W2:Y:S01]  /*3180*/  @!P5 LDG.E.EL.128 R16, desc[UR4][R66.64] ;  /* 0x000000044210d981 */ /* 0x000ea2000c2e1d00 */
[----:B------:R-:W-:Y:S01]  /*3190*/  IMAD.SHL.U32 R51, R60, 0x8, RZ ;  /* 0x000000083c337824 */ /* 0x000fe200078e00ff */
[----:B------:R-:W-:Y:S02]  /*31a0*/  LOP3.LUT R64, R64, 0x8, RZ, 0xc0, !PT ;  /* 0x0000000840407812 */ /* 0x000fe400078ec0ff */
[----:B------:R-:W-:Y:S02]  /*31b0*/  SHF.L.U64.HI R49, R60, 0x3, R49 ;  /* 0x000000033c317819 */ /* 0x000fe40000010231 */
[----:B------:R-:W-:Y:S02]  /*31c0*/  IADD3 R64, P2, P6, R51, R65, R64 ;  /* 0x0000004133407210 */ /* 0x000fe40007e5e040 */
[----:B------:R-:W-:Y:S02]  /*31d0*/  SHF.R.U32.HI R63, RZ, 0x1c, R25 ;  /* 0x0000001cff3f7819 */ /* 0x000fe40000011619 */
[----:B------:R-:W-:-:S02]  /*31e0*/  IADD3.X R65, R49, R54, RZ, P2, P6 ;  /* 0x0000003631417210 */ /* 0x000fc400017ec4ff */
[----:B------:R-:W-:Y:S02]  /*31f0*/  LOP3.LUT R63, R63, 0x8, RZ, 0xc0, !PT ;  /* 0x000000083f3f7812 */ /* 0x000fe400078ec0ff */
[----:B------:R-:W-:Y:S02]  /*3200*/  P2R R40, PR, RZ, 0x8 ;  /* 0x00000008ff287803 */ /* 0x000fe40000000000 */
[----:B------:R-:W-:Y:S02]  /*3210*/  IADD3 R62, P3, P2, R51, R62, R63 ;  /* 0x0000003e333e7210 */ /* 0x000fe40007a7e03f */
[----:B------:R-:W-:Y:S02]  /*3220*/  P2R R34, PR, RZ, 0x2 ;  /* 0x00000002ff227803 */ /* 0x000fe40000000000 */
[----:B------:R-:W-:Y:S02]  /*3230*/  IADD3.X R63, R49, R26, RZ, P3, P2 ;  /* 0x0000001a313f7210 */ /* 0x000fe40001fe44ff */
[----:B------:R-:W-:Y:S01]  /*3240*/  CS2R R26, SRZ ;  /* 0x00000000001a7805 */ /* 0x000fe2000001ff00 */
[----:B------:R-:W-:Y:S01]  /*3250*/  IMAD.WIDE R68, R28, 0x8, R68 ;  /* 0x000000081c447825 */ /* 0x000fe200078e0244 */
[----:B------:R-:W-:-:S02]  /*3260*/  CS2R R20, SRZ ;  /* 0x0000000000147805 */ /* 0x000fc4000001ff00 */
[----:B------:R-:W-:-:S06]  /*3270*/  CS2R R22, SRZ ;  /* 0x0000000000167805 */ /* 0x000fcc000001ff00 */
[----:B------:R0:W3:Y:S01]  /*3280*/  @!P0 LDG.E.128 R20, desc[UR4][R58.64] ;  /* 0x000000043a148981 */ /* 0x0000e2000c1e1d00 */
        /* <DEDUP_REMOVED lines=13> */
[----:B------:R-:W-:Y:S02]  /*3360*/  IADD3.X R55, R49, R16, RZ, P1, P2 ;  /* 0x0000001031377210 */ /* 0x000fe40000fe44ff */
[----:B------:R-:W-:-:S04]  /*3370*/  IADD3 R60, P2, P6, R51, R61, R60 ;  /* 0x0000003d333c7210 */ /* 0x000fc80007e5e03c */
[----:B------:R-:W-:Y:S02]  /*3380*/  IADD3.X R61, R49, R18, RZ, P2, P6 ;  /* 0x00000012313d7210 */ /* 0x000fe400017ec4ff */
[----:B------:R-:W-:Y:S02]  /*3390*/  ISETP.NE.AND P2, PT, R52, 0x100, PT ;  /* 0x000001003400780c */ /* 0x000fe40003f45270 */
[----:B------:R-:W-:Y:S02]  /*33a0*/  CS2R R16, SRZ ;  /* 0x0000000000107805 */ /* 0x000fe4000001ff00 */
[----:B------:R-:W-:-:S09]  /*33b0*/  CS2R R18, SRZ ;  /* 0x0000000000127805 */ /* 0x000fd2000001ff00 */
[----:B------:R-:W2:Y:S04]  /*33c0*/  @!P2 LDG.E.EL.64 R26, desc[UR4][R68.64] ;  /* 0x00000004441aa981 */ /* 0x000ea8000c2e1b00 */
[----:B------:R-:W3:Y:S01]  /*33d0*/  @!P2 LDG.E.EL.128 R16, desc[UR4][R70.64] ;  /* 0x000000044610a981 */ /* 0x000ee2000c2e1d00 */
[----:B----4-:R-:W-:Y:S02]  /*33e0*/  SEL R56, R56, RZ, !P0 ;  /* 0x000000ff38387207 */ /* 0x010fe40004000000 */
[----:B-----5:R-:W-:Y:S02]  /*33f0*/  SEL R47, R47, RZ, !P0 ;  /* 0x000000ff2f2f7207 */ /* 0x020fe40004000000 */
[----:B--2---:R-:W-:-:S04]  /*3400*/  SEL R27, R27, RZ, !P2 ;  /* 0x000000ff1b1b7207 */ /* 0x004fc80005000000 */
[----:B------:R-:W-:Y:S02]  /*3410*/  SHF.R.U32.HI R25, RZ, 0x1e, R27 ;  /* 0x0000001eff197819 */ /* 0x000fe4000001161b */
[----:B------:R-:W-:Y:S02]  /*3420*/  SEL R26, R26, RZ, !P2 ;  /* 0x000000ff1a1a7207 */ /* 0x000fe40005000000 */
[----:B------:R-:W-:Y:S02]  /*3430*/  LOP3.LUT R25, R25, 0x2, RZ, 0xc0, !PT ;  /* 0x0000000219197812 */ /* 0x000fe400078ec0ff */
[----:B---3--:R-:W-:Y:S02]  /*3440*/  SEL R53, R17, RZ, !P2 ;  /* 0x000000ff11357207 */ /* 0x008fe40005000000 */
[----:B------:R-:W-:Y:S02]  /*3450*/  IADD3 R25, P6, R25, R26, RZ ;  /* 0x0000001a19197210 */ /* 0x000fe40007fde0ff */
[----:B------:R-:W-:-:S02]  /*3460*/  SEL R16, R16, RZ, !P2 ;  /* 0x000000ff10107207 */ /* 0x000fc40005000000 */
[----:B0-----:R-:W-:Y:S01]  /*3470*/  SHF.R.U32.HI R58, RZ, 0x1c, R53 ;  /* 0x0000001cff3a7819 */ /* 0x001fe20000011635 */
[----:B------:R-:W-:Y:S01]  /*3480*/  IMAD.X R26, RZ, RZ, R27, P6 ;  /* 0x000000ffff1a7224 */ /* 0x000fe200030e061b */
[----:B------:R-:W-:Y:S01]  /*3490*/  LEA R59, P6, R16, UR6, 0x2 ;  /* 0x00000006103b7c11 */ /* 0x000fe2000f8c10ff */
[C---:B------:R-:W-:Y:S01]  /*34a0*/  IMAD.SHL.U32 R27, R25.reuse, 0x8, RZ ;  /* 0x00000008191b7824 */ /* 0x040fe200078e00ff */
[----:B------:R-:W-:Y:S02]  /*34b0*/  LOP3.LUT R58, R58, 0x8, RZ, 0xc0, !PT ;  /* 0x000000083a3a7812 */ /* 0x000fe400078ec0ff */
[----:B------:R-:W-:Y:S02]  /*34c0*/  LEA.HI.X R17, R16, UR7, R53, 0x2, P6 ;  /* 0x0000000710117c11 */ /* 0x000fe4000b0f1435 */
[----:B------:R-:W-:Y:S02]  /*34d0*/  SHF.L.U64.HI R26, R25, 0x3, R26 ;  /* 0x00000003191a7819 */ /* 0x000fe4000001021a */
[----:B------:R-:W-:-:S04]  /*34e0*/  IADD3 R58, P1, P6, R27, R59, R58 ;  /* 0x0000003b1b3a7210 */ /* 0x000fc80007e3e03a */
[----:B------:R-:W-:Y:S02]  /*34f0*/  IADD3.X R59, R26, R17, RZ, P1, P6 ;  /* 0x000000111a3b7210 */ /* 0x000fe40000fec4ff */
[----:B------:R-:W-:Y:S02]  /*3500*/  SEL R17, R18, RZ, !P2 ;  /* 0x000000ff12117207 */ /* 0x000fe40005000000 */
[----:B------:R-:W-:-:S04]  /*3510*/  SEL R18, R19, RZ, !P2 ;  /* 0x000000ff13127207 */ /* 0x000fc80005000000 */
[--C-:B------:R-:W-:Y:S02]  /*3520*/  SHF.R.U32.HI R52, RZ, 0x1c, R18.reuse ;  /* 0x0000001cff347819 */ /* 0x100fe40000011612 */
[C---:B------:R-:W-:Y:S02]  /*3530*/  LEA R53, P6, R17.reuse, UR6, 0x2 ;  /* 0x0000000611357c11 */ /* 0x040fe4000f8c10ff */
[----:B------:R-:W-:Y:S02]  /*3540*/  LOP3.LUT R52, R52, 0x8, RZ, 0xc0, !PT ;  /* 0x0000000834347812 */ /* 0x000fe400078ec0ff */
[----:B------:R-:W-:Y:S02]  /*3550*/  LEA.HI.X R17, R17, UR7, R18, 0x2, P6 ;  /* 0x0000000711117c11 */ /* 0x000fe4000b0f1412 */
[----:B------:R-:W-:Y:S02]  /*3560*/  IADD3 R52, P1, P6, R27, R53, R52 ;  /* 0x000000351b347210 */ /* 0x000fe40007e3e034 */
[----:B------:R-:W-:-:S02]  /*3570*/  SEL R16, R21, RZ, !P0 ;  /* 0x000000ff15107207 */ /* 0x000fc40004000000 */
[----:B------:R-:W-:Y:S02]  /*3580*/  IADD3.X R53, R26, R17, RZ, P1, P6 ;  /* 0x000000111a357210 */ /* 0x000fe40000fec4ff */
[----:B------:R-:W-:Y:S01]  /*3590*/  SEL R17, R20, RZ, !P0 ;  /* 0x000000ff14117207 */ /* 0x000fe20004000000 */
[----:B------:R-:W-:-:S04]  /*35a0*/  FADD R43, -R16, R43 ;  /* 0x0000002b102b7221 */ /* 0x000fc80000000100 */
[----:B------:R-:W-:Y:S01]  /*35b0*/  FADD R42, -R17, R42 ;  /* 0x0000002a112a7221 */ /* 0x000fe20000000100 */
[----:B------:R-:W-:Y:S01]  /*35c0*/  FFMA R43, R43, R47, R16 ;  /* 0x0000002f2b2b7223 */ /* 0x000fe20000000010 */
[----:B------:R-:W-:Y:S02]  /*35d0*/  CS2R R18, SRZ ;  /* 0x0000000000127805 */ /* 0x000fe4000001ff00 */
[----:B------:R-:W-:Y:S01]  /*35e0*/  FFMA R42, R42, R56, R17 ;  /* 0x000000382a2a7223 */ /* 0x000fe20000000011 */
[----:B------:R-:W-:-:S06]  /*35f0*/  CS2R R16, SRZ ;  /* 0x0000000000107805 */ /* 0x000fcc000001ff00 */
[----:B------:R-:W2:Y:S01]  /*3600*/  @!P2 LDG.E.EL.128 R16, desc[UR4][R66.64] ;  /* 0x000000044210a981 */ /* 0x000ea2000c2e1d00 */
[----:B------:R-:W-:Y:S02]  /*3610*/  SEL R21, R22, RZ, !P0 ;  /* 0x000000ff16157207 */ /* 0x000fe40004000000 */
[----:B------:R-:W-:Y:S01]  /*3620*/  SEL R20, R23, RZ, !P0 ;  /* 0x000000ff17147207 */ /* 0x000fe20004000000 */
[----:B------:R-:W-:Y:S01]  /*3630*/  VIADD R23, R13, 0xffffff00 ;  /* 0xffffff000d177836 */ /* 0x000fe20000000000 */
[----:B------:R-:W-:Y:S01]  /*3640*/  SEL R46, R46, RZ, !P0 ;  /* 0x000000ff2e2e7207 */ /* 0x000fe20004000000 */
[----:B------:R-:W-:Y:S02]  /*3650*/  FADD R44, -R21, R44 ;  /* 0x0000002c152c7221 */ /* 0x000fe40000000100 */
[----:B------:R-:W-:Y:S01]  /*3660*/  IMAD.SHL.U32 R57, R23, 0x4, RZ ;  /* 0x0000000417397824 */ /* 0x000fe200078e00ff */
[----:B------:R-:W-:Y:S01]  /*3670*/  SEL R24, R24, RZ, !P0 ;  /* 0x000000ff18187207 */ /* 0x000fe20004000000 */
[----:B------:R-:W-:Y:S01]  /*3680*/  FFMA R44, R44, R46, R21 ;  /* 0x0000002e2c2c7223 */ /* 0x000fe20000000015 */
[----:B------:R-:W-:Y:S01]  /*3690*/  FADD R45, -R20, R45 ;  /* 0x0000002d142d7221 */ /* 0x000fe20000000100 */
[----:B------:R-:W-:-:S04]  /*36a0*/  IMAD.WIDE R46, R57, 0x4, R62 ;  /* 0x00000004392e7825 */ /* 0x000fc800078e023e */
[----:B------:R-:W-:Y:S02]  /*36b0*/  VIADD R62, R8, 0xffffff00 ;  /* 0xffffff00083e7836 */ /* 0x000fe40000000000 */
[----:B------:R-:W-:Y:S01]  /*36c0*/  FFMA R45, R45, R24, R20 ;  /* 0x000000182d2d7223 */ /* 0x000fe20000000014 */
[----:B------:R-:W-:-:S04]  /*36d0*/  IMAD.WIDE R54, R57, 0x4, R54 ;  /* 0x0000000439367825 */ /* 0x000fc800078e0236 */
[----:B------:R-:W-:-:S04]  /*36e0*/  IMAD.WIDE R24, R57, 0x4, R64 ;  /* 0x0000000439187825 */ /* 0x000fc800078e0240 */
[----:B------:R-:W-:Y:S02]  /*36f0*/  IMAD.SHL.U32 R22, R31, 0x80, RZ ;  /* 0x000000801f167824 */ /* 0x000fe400078e00ff */
[----:B------:R-:W-:-:S04]  /*3700*/  IMAD.WIDE R60, R57, 0x4, R60 ;  /* 0x00000004393c7825 */ /* 0x000fc800078e023c */
[----:B------:R-:W-:Y:S01]  /*3710*/  IMAD.SHL.U32 R57, R62, 0x4, RZ ;  /* 0x000000043e397824 */ /* 0x000fe200078e00ff */
[----:B------:R-:W-:Y:S01]  /*3720*/  CS2R R20, SRZ ;  /* 0x0000000000147805 */ /* 0x000fe2000001ff00 */
[----:B------:R-:W-:-:S04]  /*3730*/  IMAD.WIDE R64, R22, 0x4, R54 ;  /* 0x0000000416407825 */ /* 0x000fc800078e0236 */
[----:B------:R-:W-:Y:S02]  /*3740*/  IMAD.WIDE R54, R57, 0x4, R58 ;  /* 0x0000000439367825 */ /* 0x000fe400078e023a */
[----:B------:R-:W0:Y:S02]  /*3750*/  LDC.64 R58, c[0x0][0x2b0] ;  /* 0x0000ac00ff3a7b82 */ /* 0x000e240000000a00 */
[----:B------:R-:W-:-:S04]  /*3760*/  IMAD.WIDE R24, R22, 0x4, R24 ;  /* 0x0000000416187825 */ /* 0x000fc800078e0218 */
[----:B------:R-:W-:Y:S01]  /*3770*/  IMAD R39, R48, -0x140000, R39 ;  /* 0xffec000030277824 */ /* 0x000fe200078e0227 */
[----:B------:R1:W3:Y:S01]  /*3780*/  @!P5 LDG.E.EL R21, desc[UR4][R24.64] ;  /* 0x000000041815d981 */ /* 0x0002e2000c2e1900 */
[----:B------:R-:W-:-:S04]  /*3790*/  IMAD.WIDE R46, R22, 0x4, R46 ;  /* 0x00000004162e7825 */ /* 0x000fc800078e022e */
[C---:B------:R-:W-:Y:S01]  /*37a0*/  IMAD R39, R48.reuse, 0x40000, R39 ;  /* 0x0004000030277824 */ /* 0x040fe200078e0227 */
[----:B------:R4:W5:Y:S01]  /*37b0*/  @!P5 LDG.E.EL R20, desc[UR4][R46.64] ;  /* 0x000000042e14d981 */ /* 0x000962000c2e1900 */
[----:B------:R-:W-:Y:S02]  /*37c0*/  IMAD.SHL.U32 R48, R48, 0x80, RZ ;  /* 0x0000008030307824 */ /* 0x000fe400078e00ff */
[----:B-1----:R-:W-:Y:S02]  /*37d0*/  IMAD.MOV.U32 R25, RZ, RZ, RZ ;  /* 0x000000ffff197224 */ /* 0x002fe400078e00ff */
[----:B------:R-:W-:Y:S01]  /*37e0*/  IMAD.WIDE R54, R48, 0x4, R54 ;  /* 0x0000000430367825 */ /* 0x000fe200078e0236 */
[----:B----4-:R-:W-:-:S03]  /*37f0*/  CS2R R46, SRZ ;  /* 0x00000000002e7805 */ /* 0x010fc6000001ff00 */
[----:B------:R-:W4:Y:S01]  /*3800*/  @!P5 LDG.E.EL R25, desc[UR4][R64.64] ;  /* 0x000000044019d981 */ /* 0x000f22000c2e1900 */
[----:B------:R-:W-:-:S04]  /*3810*/  IMAD.WIDE R52, R57, 0x4, R52 ;  /* 0x0000000439347825 */ /* 0x000fc800078e0234 */
[----:B------:R-:W-:Y:S01]  /*3820*/  IMAD.WIDE R60, R22, 0x4, R60 ;  /* 0x00000004163c7825 */ /* 0x000fe200078e023c */
[----:B------:R-:W3:Y:S03]  /*3830*/  @!P2 LDG.E.EL R47, desc[UR4][R54.64] ;  /* 0x00000004362fa981 */ /* 0x000ee6000c2e1900 */
[----:B------:R-:W-:Y:S01]  /*3840*/  IMAD.MOV.U32 R24, RZ, RZ, RZ ;  /* 0x000000ffff187224 */ /* 0x000fe200078e00ff */
[----:B------:R-:W3:Y:S01]  /*3850*/  @!P5 LDG.E.EL R46, desc[UR4][R60.64] ;  /* 0x000000043c2ed981 */ /* 0x000ee2000c2e1900 */
[----:B------:R-:W-:-:S05]  /*3860*/  IMAD.WIDE R52, R48, 0x4, R52 ;  /* 0x0000000430347825 */ /* 0x000fca00078e0234 */
[----:B------:R0:W3:Y:S02]  /*3870*/  @!P2 LDG.E.EL R24, desc[UR4][R52.64] ;  /* 0x000000043418a981 */ /* 0x0000e4000c2e1900 */
[----:B0-----:R-:W-:Y:S01]  /*3880*/  IMAD.WIDE R52, R36, 0x8, R58 ;  /* 0x0000000824347825 */ /* 0x001fe200078e023a */
[----:B--2---:R-:W-:Y:S02]  /*3890*/  SEL R63, R16, RZ, !P2 ;  /* 0x000000ff103f7207 */ /* 0x004fe40005000000 */
[----:B------:R-:W-:Y:S02]  /*38a0*/  SEL R64, R17, RZ, !P2 ;  /* 0x000000ff11407207 */ /* 0x000fe40005000000 */
[C---:B------:R-:W-:Y:S02]  /*38b0*/  LEA R66, P6, R63.reuse, UR6, 0x2 ;  /* 0x000000063f427c11 */ /* 0x040fe4000f8c10ff */
[----:B------:R-:W-:Y:S02]  /*38c0*/  SEL R16, R18, RZ, !P2 ;  /* 0x000000ff12107207 */ /* 0x000fe40005000000 */
[----:B------:R-:W-:-:S02]  /*38d0*/  LEA.HI.X R63, R63, UR7, R64, 0x2, P6 ;  /* 0x000000073f3f7c11 */ /* 0x000fc4000b0f1440 */
[----:B------:R-:W-:Y:S02]  /*38e0*/  SEL R19, R19, RZ, !P2 ;  /* 0x000000ff13137207 */ /* 0x000fe40005000000 */
[C---:B------:R-:W-:Y:S02]  /*38f0*/  LEA R54, P6, R16.reuse, UR6, 0x2 ;  /* 0x0000000610367c11 */ /* 0x040fe4000f8c10ff */
[--C-:B------:R-:W-:Y:S02]  /*3900*/  SHF.R.U32.HI R60, RZ, 0x1c, R19.reuse ;  /* 0x0000001cff3c7819 */ /* 0x100fe40000011613 */
[----:B------:R-:W-:Y:S02]  /*3910*/  LEA.HI.X R61, R16, UR7, R19, 0x2, P6 ;  /* 0x00000007103d7c11 */ /* 0x000fe4000b0f1413 */
[----:B------:R-:W-:Y:S02]  /*3920*/  CS2R R16, SRZ ;  /* 0x0000000000107805 */ /* 0x000fe4000001ff00 */
[----:B------:R-:W-:-:S06]  /*3930*/  CS2R R18, SRZ ;  /* 0x0000000000127805 */ /* 0x000fcc000001ff00 */
[----:B------:R-:W2:Y:S01]  /*3940*/  @!P5 LDG.E.EL.128 R16, desc[UR4][R52.64] ;  /* 0x000000043410d981 */ /* 0x000ea2000c2e1d00 */
[----:B------:R-:W-:Y:S02]  /*3950*/  SHF.R.U32.HI R67, RZ, 0x1c, R64 ;  /* 0x0000001cff437819 */ /* 0x000fe40000011640 */
[----:B------:R-:W-:Y:S02]  /*3960*/  LOP3.LUT R60, R60, 0x8, RZ, 0xc0, !PT ;  /* 0x000000083c3c7812 */ /* 0x000fe400078ec0ff */
[----:B------:R-:W-:Y:S02]  /*3970*/  LOP3.LUT R67, R67, 0x8, RZ, 0xc0, !PT ;  /* 0x0000000843437812 */ /* 0x000fe400078ec0ff */
[----:B------:R-:W-:Y:S02]  /*3980*/  IADD3 R60, P3, P1, R27, R54, R60 ;  /* 0x000000361b3c7210 */ /* 0x000fe4000797e03c */
[----:B------:R-:W-:Y:S02]  /*3990*/  P2R R50, PR, RZ, 0x10 ;  /* 0x00000010ff327803 */ /* 0x000fe40000000000 */
[----:B------:R-:W-:-:S02]  /*39a0*/  P2R R56, PR, RZ, 0x1 ;  /* 0x00000001ff387803 */ /* 0x000fc40000000000 */
[----:B------:R-:W-:-:S04]  /*39b0*/  IADD3 R66, P4, P0, R27, R66, R67 ;  /* 0x000000421b427210 */ /* 0x000fc8000789e043 */
[----:B------:R-:W-:Y:S02]  /*39c0*/  P2R R64, PR, RZ, 0x1 ;  /* 0x00000001ff407803 */ /* 0x000fe40000000000 */
[----:B------:R-:W-:-:S03]  /*39d0*/  IADD3.X R61, R26, R61, RZ, P3, P1 ;  /* 0x0000003d1a3d7210 */ /* 0x000fc60001fe24ff */
[----:B------:R-:W-:Y:S01]  /*39e0*/  IMAD.WIDE R68, R57, 0x4, R60 ;  /* 0x0000000439447825 */ /* 0x000fe200078e023c */
[----:B--2---:R-:W-:Y:S02]  /*39f0*/  SEL R17, R17, RZ, !P5 ;  /* 0x000000ff11117207 */ /* 0x004fe40006800000 */
[----:B------:R-:W-:Y:S02]  /*3a00*/  SEL R16, R16, RZ, !P5 ;  /* 0x000000ff10107207 */ /* 0x000fe40006800000 */
[--C-:B------:R-:W-:Y:S02]  /*3a10*/  SHF.R.U32.HI R54, RZ, 0x1c, R17.reuse ;  /* 0x0000001cff367819 */ /* 0x100fe40000011611 */
[----:B------:R-:W-:Y:S02]  /*3a20*/  LEA R55, P6, R16, UR6, 0x2 ;  /* 0x0000000610377c11 */ /* 0x000fe4000f8c10ff */
[----:B------:R-:W-:Y:S02]  /*3a30*/  LOP3.LUT R54, R54, 0x8, RZ, 0xc0, !PT ;  /* 0x0000000836367812 */ /* 0x000fe400078ec0ff */
[----:B------:R-:W-:-:S02]  /*3a40*/  LEA.HI.X R16, R16, UR7, R17, 0x2, P6 ;  /* 0x0000000710107c11 */ /* 0x000fc4000b0f1411 */
[----:B------:R-:W-:Y:S02]  /*3a50*/  IADD3 R54, P0, P6, R51, R55, R54 ;  /* 0x0000003733367210 */ /* 0x000fe40007e1e036 */
[----:B------:R-:W-:Y:S02]  /*3a60*/  SEL R19, R19, RZ, !P5 ;  /* 0x000000ff13137207 */ /* 0x000fe40006800000 */
[----:B------:R-:W-:Y:S02]  /*3a70*/  IADD3.X R55, R49, R16, RZ, P0, P6 ;  /* 0x0000001031377210 */ /* 0x000fe400007ec4ff */
[----:B------:R-:W-:Y:S02]  /*3a80*/  ISETP.NE.AND P6, PT, R64, RZ, PT ;  /* 0x000000ff4000720c */ /* 0x000fe40003fc5270 */
[----:B------:R-:W-:Y:S02]  /*3a90*/  SEL R16, R18, RZ, !P5 ;  /* 0x000000ff12107207 */ /* 0x000fe40006800000 */
[----:B------:R-:W-:-:S02]  /*3aa0*/  SHF.R.U32.HI R64, RZ, 0x1c, R19 ;  /* 0x0000001cff407819 */ /* 0x000fc40000011613 */
[----:B------:R-:W-:Y:S02]  /*3ab0*/  IADD3.X R67, R26, R63, RZ, P4, P6 ;  /* 0x0000003f1a437210 */ /* 0x000fe400027ec4ff */
[----:B------:R-:W-:Y:S02]  /*3ac0*/  LEA R65, P6, R16, UR6, 0x2 ;  /* 0x0000000610417c11 */ /* 0x000fe4000f8c10ff */
[----:B------:R-:W-:Y:S02]  /*3ad0*/  LOP3.LUT R64, R64, 0x8, RZ, 0xc0, !PT ;  /* 0x0000000840407812 */ /* 0x000fe400078ec0ff */
[----:B------:R-:W-:Y:S02]  /*3ae0*/  LEA.HI.X R16, R16, UR7, R19, 0x2, P6 ;  /* 0x0000000710107c11 */ /* 0x000fe4000b0f1413 */
[----:B------:R-:W-:Y:S01]  /*3af0*/  IADD3 R64, P3, P6, R51, R65, R64 ;  /* 0x0000004133407210 */ /* 0x000fe20007e7e040 */
[----:B------:R-:W-:Y:S01]  /*3b00*/  IMAD.WIDE R66, R57, 0x4, R66 ;  /* 0x0000000439427825 */ /* 0x000fe200078e0242 */
[----:B------:R-:W-:-:S02]  /*3b10*/  ISETP.NE.AND P0, PT, R56, RZ, PT ;  /* 0x000000ff3800720c */ /* 0x000fc40003f05270 */
[----:B------:R-:W-:Y:S02]  /*3b20*/  CS2R R18, SRZ ;  /* 0x0000000000127805 */ /* 0x000fe4000001ff00 */
[----:B------:R-:W-:Y:S02]  /*3b30*/  IADD3.X R65, R49, R16, RZ, P3, P6 ;  /* 0x0000001031417210 */ /* 0x000fe40001fec4ff */
[----:B------:R-:W-:Y:S01]  /*3b40*/  CS2R R16, SRZ ;  /* 0x0000000000107805 */ /* 0x000fe2000001ff00 */
[----:B------:R-:W-:-:S05]  /*3b50*/  IMAD.WIDE R56, R38, 0x8, R58 ;  /* 0x0000000826387825 */ /* 0x000fca00078e023a */
[----:B------:R-:W2:Y:S01]  /*3b60*/  @!P5 LDG.E.EL.128 R16, desc[UR4][R56.64] ;  /* 0x000000043810d981 */ /* 0x000ea2000c2e1d00 */
[----:B------:R-:W-:-:S04]  /*3b70*/  IMAD.WIDE R66, R48, 0x4, R66 ;  /* 0x0000000430427825 */ /* 0x000fc800078e0242 */
[----:B------:R-:W-:-:S04]  /*3b80*/  IMAD.WIDE R68, R48, 0x4, R68 ;  /* 0x0000000430447825 */ /* 0x000fc800078e0244 */
[----:B------:R-:W-:-:S04]  /*3b90*/  VIADD R63, R13, 0xffffff00 ;  /* 0xffffff000d3f7836 */ /* 0x000fc80000000000 */
[----:B------:R-:W-:Y:S01]  /*3ba0*/  IMAD.SHL.U32 R63, R63, 0x4, RZ ;  /* 0x000000043f3f7824 */ /* 0x000fe200078e00ff */
[----:B------:R-:W-:Y:S02]  /*3bb0*/  ISETP.NE.AND P4, PT, R50, RZ, PT ;  /* 0x000000ff3200720c */ /* 0x000fe40003f85270 */
[----:B--2---:R-:W-:Y:S02]  /*3bc0*/  SEL R17, R17, RZ, !P5 ;  /* 0x000000ff11117207 */ /* 0x004fe40006800000 */
[----:B------:R-:W-:Y:S02]  /*3bd0*/  SEL R16, R16, RZ, !P5 ;  /* 0x000000ff10107207 */ /* 0x000fe40006800000 */
[----:B------:R-:W-:Y:S02]  /*3be0*/  SHF.R.U32.HI R58, RZ, 0x1c, R17 ;  /* 0x0000001cff3a7819 */ /* 0x000fe40000011611 */
[----:B------:R-:W-:Y:S02]  /*3bf0*/  LEA R59, P6, R16, UR6, 0x2 ;  /* 0x00000006103b7c11 */ /* 0x000fe4000f8c10ff */
[----:B------:R-:W-:-:S02]  /*3c00*/  LOP3.LUT R58, R58, 0x8, RZ, 0xc0, !PT ;  /* 0x000000083a3a7812 */ /* 0x000fc400078ec0ff */
[----:B------:R-:W-:Y:S02]  /*3c10*/  LEA.HI.X R16, R16, UR7, R17, 0x2, P6 ;  /* 0x0000000710107c11 */ /* 0x000fe4000b0f1411 */
[----:B------:R-:W-:Y:S02]  /*3c20*/  IADD3 R58, P3, P6, R51, R59, R58 ;  /* 0x0000003b333a7210 */ /* 0x000fe40007e7e03a */
[----:B------:R-:W-:Y:S02]  /*3c30*/  SEL R19, R19, RZ, !P5 ;  /* 0x000000ff13137207 */ /* 0x000fe40006800000 */
[----:B------:R-:W-:Y:S02]  /*3c40*/  IADD3.X R59, R49, R16, RZ, P3, P6 ;  /* 0x00000010313b7210 */ /* 0x000fe40001fec4ff */
[----:B------:R-:W-:Y:S02]  /*3c50*/  SEL R16, R18, RZ, !P5 ;  /* 0x000000ff12107207 */ /* 0x000fe40006800000 */
[----:B------:R-:W-:-:S02]  /*3c60*/  SHF.R.U32.HI R60, RZ, 0x1c, R19 ;  /* 0x0000001cff3c7819 */ /* 0x000fc40000011613 */
[----:B------:R-:W-:Y:S02]  /*3c70*/  LEA R61, P6, R16, UR6, 0x2 ;  /* 0x00000006103d7c11 */ /* 0x000fe4000f8c10ff */
[----:B------:R-:W-:Y:S02]  /*3c80*/  LOP3.LUT R60, R60, 0x8, RZ, 0xc0, !PT ;  /* 0x000000083c3c7812 */ /* 0x000fe400078ec0ff */
[----:B------:R-:W-:Y:S02]  /*3c90*/  LEA.HI.X R16, R16, UR7, R19, 0x2, P6 ;  /* 0x0000000710107c11 */ /* 0x000fe4000b0f1413 */
[----:B------:R-:W-:-:S04]  /*3ca0*/  IADD3 R60, P3, P6, R51, R61, R60 ;  /* 0x0000003d333c7210 */ /* 0x000fc80007e7e03c */
[----:B------:R-:W-:Y:S02]  /*3cb0*/  IADD3.X R61, R49, R16, RZ, P3, P6 ;  /* 0x00000010313d7210 */ /* 0x000fe40001fec4ff */
[----:B------:R-:W0:Y:S01]  /*3cc0*/  LDC.64 R48, c[0x0][0x290] ;  /* 0x0000a400ff307b82 */ /* 0x000e220000000a00 */
[----:B------:R-:W-:-:S04]  /*3cd0*/  IMAD.WIDE R18, R63, 0x4, R54 ;  /* 0x000000043f127825 */ /* 0x000fc800078e0236 */
[----:B------:R-:W-:Y:S02]  /*3ce0*/  IMAD.MOV.U32 R54, RZ, RZ, RZ ;  /* 0x000000ffff367224 */ /* 0x000fe400078e00ff */
[----:B------:R-:W-:-:S04]  /*3cf0*/  IMAD.WIDE R18, R22, 0x4, R18 ;  /* 0x0000000416127825 */ /* 0x000fc800078e0212 */
[----:B------:R-:W-:Y:S01]  /*3d00*/  IMAD R51, R23, 0x1000, R30 ;  /* 0x0000100017337824 */ /* 0x000fe200078e021e */
[----:B------:R1:W2:Y:S01]  /*3d10*/  @!P5 LDG.E.EL R54, desc[UR4][R18.64] ;  /* 0x000000041236d981 */ /* 0x0002a2000c2e1900 */
[----:B------:R-:W-:Y:S01]  /*3d20*/  IMAD R17, R62, 0x1000, R29 ;  /* 0x000010003e117824 */ /* 0x000fe200078e021d */
[----:B-1----:R-:W-:Y:S01]  /*3d30*/  CS2R R18, SRZ ;  /* 0x0000000000127805 */ /* 0x002fe2000001ff00 */
[----:B0-----:R-:W-:-:S04]  /*3d40*/  IMAD.WIDE R50, R51, 0x4, R48 ;  /* 0x0000000433327825 */ /* 0x001fc800078e0230 */
[----:B------:R-:W-:Y:S01]  /*3d50*/  IMAD.WIDE R48, R17, 0x4, R48 ;  /* 0x0000000411307825 */ /* 0x000fe200078e0230 */
[----:B------:R-:W-:-:S06]  /*3d60*/  CS2R R16, SRZ ;  /* 0x0000000000107805 */ /* 0x000fcc000001ff00 */
[----:B------:R-:W2:Y:S01]  /*3d70*/  @!P2 LDG.E.EL.128 R16, desc[UR4][R52.64] ;  /* 0x000000043410a981 */ /* 0x000ea2000c2e1d00 */
[----:B------:R-:W-:Y:S01]  /*3d80*/  ISETP.NE.AND P1, PT, R34, RZ, PT ;  /* 0x000000ff2200720c */ /* 0x000fe20003f25270 */
[----:B------:R-:W-:Y:S02]  /*3d90*/  IMAD.MOV.U32 R34, RZ, RZ, RZ ;  /* 0x000000ffff227224 */ /* 0x000fe400078e00ff */
[----:B------:R-:W-:-:S04]  /*3da0*/  IMAD.WIDE R64, R63, 0x4, R64 ;  /* 0x000000043f407825 */ /* 0x000fc800078e0240 */
[----:B------:R0:W3:Y:S02]  /*3db0*/  @!P2 LDG.E.EL R34, desc[UR4][R66.64] ;  /* 0x000000044222a981 */ /* 0x0000e4000c2e1900 */
[----:B0-----:R-:W-:Y:S01]  /*3dc0*/  IMAD.WIDE R66, R22, 0x4, R64 ;  /* 0x0000000416427825 */ /* 0x001fe200078e0240 */
[----:B--2---:R-:W-:Y:S02]  /*3dd0*/  SEL R55, R17, RZ, !P2 ;  /* 0x000000ff11377207 */ /* 0x004fe40005000000 */
[----:B------:R-:W-:Y:S02]  /*3de0*/  SEL R16, R16, RZ, !P2 ;  /* 0x000000ff10107207 */ /* 0x000fe40005000000 */
[----:B------:R-:W-:Y:S02]  /*3df0*/  SHF.R.U32.HI R64, RZ, 0x1c, R55 ;  /* 0x0000001cff407819 */ /* 0x000fe40000011637 */
[----:B------:R-:W-:Y:S02]  /*3e00*/  LEA R65, P6, R16, UR6, 0x2 ;  /* 0x0000000610417c11 */ /* 0x000fe4000f8c10ff */
[----:B------:R-:W-:-:S02]  /*3e10*/  LOP3.LUT R64, R64, 0x8, RZ, 0xc0, !PT ;  /* 0x0000000840407812 */ /* 0x000fc400078ec0ff */
[----:B------:R-:W-:Y:S02]  /*3e20*/  LEA.HI.X R17, R16, UR7, R55, 0x2, P6 ;  /* 0x0000000710117c11 */ /* 0x000fe4000b0f1437 */
        /* <DEDUP_REMOVED lines=9> */
[----:B------:R-:W-:-:S02]  /*3ec0*/  CS2R R18, SRZ ;  /* 0x0000000000127805 */ /* 0x000fc4000001ff00 */
[----:B------:R-:W-:Y:S02]  /*3ed0*/  IADD3.X R53, R26, R17, RZ, P3, P6 ;  /* 0x000000111a357210 */ /* 0x000fe40001fec4ff */
[----:B------:R-:W-:-:S06]  /*3ee0*/  CS2R R16, SRZ ;  /* 0x0000000000107805 */ /* 0x000fcc000001ff00 */
[----:B------:R0:W2:Y:S01]  /*3ef0*/  @!P2 LDG.E.EL.128 R16, desc[UR4][R56.64] ;  /* 0x000000043810a981 */ /* 0x0000a2000c2e1d00 */
[----:B------:R-:W-:-:S04]  /*3f00*/  IMAD.WIDE R58, R63, 0x4, R58 ;  /* 0x000000043f3a7825 */ /* 0x000fc800078e023a */
[----:B0-----:R-:W-:Y:S02]  /*3f10*/  IMAD.MOV.U32 R56, RZ, RZ, RZ ;  /* 0x000000ffff387224 */ /* 0x001fe400078e00ff */
[----:B------:R-:W-:Y:S02]  /*3f20*/  IMAD.MOV.U32 R23, RZ, RZ, RZ ;  /* 0x000000ffff177224 */ /* 0x000fe400078e00ff */
[----:B------:R-:W-:-:S04]  /*3f30*/  IMAD.MOV.U32 R57, RZ, RZ, RZ ;  /* 0x000000ffff397224 */ /* 0x000fc800078e00ff */
[----:B------:R-:W3:Y:S01]  /*3f40*/  @!P5 LDG.E.EL R23, desc[UR4][R66.64] ;  /* 0x000000044217d981 */ /* 0x000ee2000c2e1900 */
[----:B--2---:R-:W-:Y:S02]  /*3f50*/  SEL R55, R16, RZ, !P2 ;  /* 0x000000ff10377207 */ /* 0x004fe40005000000 */
[----:B------:R-:W-:Y:S02]  /*3f60*/  SEL R16, R17, RZ, !P2 ;  /* 0x000000ff11107207 */ /* 0x000fe40005000000 */
[----:B------:R-:W-:-:S04]  /*3f70*/  LEA R17, P6, R55, UR6, 0x2 ;  /* 0x0000000637117c11 */ /* 0x000fc8000f8c10ff */
[--C-:B------:R-:W-:Y:S02]  /*3f80*/  LEA.HI.X R55, R55, UR7, R16.reuse, 0x2, P6 ;  /* 0x0000000737377c11 */ /* 0x100fe4000b0f1410 */
[----:B------:R-:W-:-:S04]  /*3f90*/  SHF.R.U32.HI R16, RZ, 0x1c, R16 ;  /* 0x0000001cff107819 */ /* 0x000fc80000011610 */
[----:B------:R-:W-:-:S04]  /*3fa0*/  LOP3.LUT R16, R16, 0x8, RZ, 0xc0, !PT ;  /* 0x0000000810107812 */ /* 0x000fc800078ec0ff */
[----:B------:R-:W-:-:S04]  /*3fb0*/  IADD3 R16, P3, P6, R27, R17, R16 ;  /* 0x000000111b107210 */ /* 0x000fc80007e7e010 */
[----:B------:R-:W-:Y:S02]  /*3fc0*/  IADD3.X R17, R26, R55, RZ, P3, P6 ;  /* 0x000000371a117210 */ /* 0x000fe40001fec4ff */
[----:B------:R-:W-:Y:S02]  /*3fd0*/  SEL R55, R18, RZ, !P2 ;  /* 0x000000ff12377207 */ /* 0x000fe40005000000 */
[----:B------:R-:W-:Y:S02]  /*3fe0*/  SEL R18, R19, RZ, !P2 ;  /* 0x000000ff13127207 */ /* 0x000fe40005000000 */
[----:B------:R-:W-:-:S04]  /*3ff0*/  LEA R19, P6, R55, UR6, 0x2 ;  /* 0x0000000637137c11 */ /* 0x000fc8000f8c10ff */
[----:B------:R-:W-:Y:S02]  /*4000*/  LEA.HI.X R55, R55, UR7, R18, 0x2, P6 ;  /* 0x0000000737377c11 */ /* 0x000fe4000b0f1412 */
[----:B---3--:R-:W-:Y:S02]  /*4010*/  SEL R21, R21, RZ, !P5 ;  /* 0x000000ff15157207 */ /* 0x008fe40006800000 */
[----:B-----5:R-:W-:Y:S02]  /*4020*/  SEL R20, R20, RZ, !P5 ;  /* 0x000000ff14147207 */ /* 0x020fe40006800000 */
[----:B----4-:R-:W-:Y:S02]  /*4030*/  SEL R25, R25, RZ, !P5 ;  /* 0x000000ff19197207 */ /* 0x010fe40006800000 */
[----:B------:R-:W-:Y:S02]  /*4040*/  SEL R46, R46, RZ, !P5 ;  /* 0x000000ff2e2e7207 */ /* 0x000fe40006800000 */
[----:B------:R-:W-:-:S02]  /*4050*/  LEA.HI R37, R37, R37, RZ, 0x6 ;  /* 0x0000002525257211 */ /* 0x000fc400078f30ff */
[----:B------:R-:W-:Y:S01]  /*4060*/  SEL R47, R47, RZ, !P2 ;  /* 0x000000ff2f2f7207 */ /* 0x000fe20005000000 */
[----:B------:R-:W-:Y:S01]  /*4070*/  IMAD.MOV.U32 R38, RZ, RZ, RZ ;  /* 0x000000ffff267224 */ /* 0x000fe200078e00ff */
[----:B------:R-:W-:Y:S01]  /*4080*/  SHF.R.U32.HI R18, RZ, 0x1c, R18 ;  /* 0x0000001cff127819 */ /* 0x000fe20000011612 */
[----:B------:R-:W-:-:S03]  /*4090*/  ULDC.64 UR6, c[0x0][0x2e0] ;  /* 0x0000b80000067ab9 */ /* 0x000fc60000000a00 */
[----:B------:R-:W-:Y:S01]  /*40a0*/  LOP3.LUT R18, R18, 0x8, RZ, 0xc0, !PT ;  /* 0x0000000812127812 */ /* 0x000fe200078ec0ff */
[----:B------:R-:W2:Y:S03]  /*40b0*/  @!P2 LDG.E.EL R38, desc[UR4][R68.64] ;  /* 0x000000044426a981 */ /* 0x000ea6000c2e1900 */
[----:B------:R-:W-:-:S04]  /*40c0*/  IADD3 R18, P3, P6, R27, R19, R18 ;  /* 0x000000131b127210 */ /* 0x000fc80007e7e012 */
[----:B------:R-:W-:Y:S01]  /*40d0*/  IADD3.X R19, R26, R55, RZ, P3, P6 ;  /* 0x000000371a137210 */ /* 0x000fe20001fec4ff */
[----:B------:R-:W-:-:S04]  /*40e0*/  IMAD.WIDE R26, R63, 0x4, R60 ;  /* 0x000000043f1a7825 */ /* 0x000fc800078e023c */
[----:B------:R-:W-:-:S04]  /*40f0*/  IMAD.WIDE R26, R22, 0x4, R26 ;  /* 0x00000004161a7825 */ /* 0x000fc800078e021a */
[----:B------:R-:W-:Y:S01]  /*4100*/  IMAD.WIDE R62, R22, 0x4, R58 ;  /* 0x00000004163e7825 */ /* 0x000fe200078e023a */
[----:B------:R0:W3:Y:S03]  /*4110*/  @!P5 LDG.E.EL R56, desc[UR4][R26.64] ;  /* 0x000000041a38d981 */ /* 0x0000e6000c2e1900 */
[----:B------:R-:W-:Y:S01]  /*4120*/  VIADD R22, R14, 0x200 ;  /* 0x000002000e167836 */ /* 0x000fe20000000000 */
[----:B------:R-:W-:Y:S01]  /*4130*/  ISETP.NE.AND P3, PT, R40, RZ, PT ;  /* 0x000000ff2800720c */ /* 0x000fe20003f65270 */
[----:B------:R-:W-:Y:S01]  /*4140*/  VIADD R61, R8, 0xffffff00 ;  /* 0xffffff00083d7836 */ /* 0x000fe20000000000 */
[----:B------:R1:W4:Y:S01]  /*4150*/  @!P5 LDG.E.EL R57, desc[UR4][R62.64] ;  /* 0x000000043e39d981 */ /* 0x000322000c2e1900 */
[----:B0-----:R-:W0:Y:S01]  /*4160*/  LDC.64 R26, c[0x0][0x2b8] ;  /* 0x0000ae00ff1a7b82 */ /* 0x001e220000000a00 */
[----:B------:R-:W-:-:S05]  /*4170*/  IMAD.HI R22, R22, 0x66666667, RZ ;  /* 0x6666666716167827 */ /* 0x000fca00078e02ff */
[----:B------:R-:W-:Y:S01]  /*4180*/  SHF.R.U32.HI R55, RZ, 0x1f, R22 ;  /* 0x0000001fff377819 */ /* 0x000fe20000011616 */
[----:B------:R-:W-:-:S03]  /*4190*/  IMAD.SHL.U32 R61, R61, 0x4, RZ ;  /* 0x000000043d3d7824 */ /* 0x000fc600078e00ff */
[----:B------:R-:W-:Y:S01]  /*41a0*/  LEA.HI.SX32 R40, R22, R55, 0xd ;  /* 0x0000003716287211 */ /* 0x000fe200078f6aff */
[----:B------:R-:W-:-:S04]  /*41b0*/  IMAD.WIDE R16, R61, 0x4, R16 ;  /* 0x000000043d107825 */ /* 0x000fc800078e0210 */
[----:B------:R-:W-:-:S04]  /*41c0*/  IMAD.WIDE R18, R61, 0x4, R18 ;  /* 0x000000043d127825 */ /* 0x000fc800078e0212 */
[----:B------:R-:W-:Y:S02]  /*41d0*/  IMAD.SHL.U32 R67, R40, 0x80, RZ ;  /* 0x0000008028437824 */ /* 0x000fe400078e00ff */
[----:B------:R-:W-:-:S04]  /*41e0*/  IMAD.WIDE R58, R61, 0x4, R64 ;  /* 0x000000043d3a7825 */ /* 0x000fc800078e0240 */
[----:B------:R-:W-:-:S04]  /*41f0*/  IMAD.WIDE R52, R61, 0x4, R52 ;  /* 0x000000043d347825 */ /* 0x000fc800078e0234 */
[----:B-1----:R-:W-:-:S04]  /*4200*/  IMAD.WIDE R62, R67, 0x4, R16 ;  /* 0x00000004433e7825 */ /* 0x002fc800078e0210 */
[----:B------:R-:W-:Y:S01]  /*4210*/  IMAD.WIDE R60, R67, 0x4, R18 ;  /* 0x00000004433c7825 */ /* 0x000fe200078e0212 */
[----:B------:R-:W-:-:S03]  /*4220*/  CS2R R18, SRZ ;  /* 0x0000000000127805 */ /* 0x000fc6000001ff00 */
[----:B------:R-:W-:Y:S02]  /*4230*/  IMAD.MOV.U32 R16, RZ, RZ, RZ ;  /* 0x000000ffff107224 */ /* 0x000fe400078e00ff */
[----:B------:R-:W-:Y:S02]  /*4240*/  IMAD.MOV.U32 R17, RZ, RZ, RZ ;  /* 0x000000ffff117224 */ /* 0x000fe400078e00ff */
[----:B0-----:R-:W-:-:S05]  /*4250*/  IMAD.WIDE R26, R36, 0x4, R26 ;  /* 0x00000004241a7825 */ /* 0x001fca00078e021a */
[----:B------:R-:W5:Y:S01]  /*4260*/  @!P5 LDG.E.EL.128 R16, desc[UR4][R26.64] ;  /* 0x000000041a10d981 */ /* 0x000f62000c2e1d00 */
[----:B------:R-:W-:Y:S01]  /*4270*/  SEL R54, R54, RZ, !P5 ;  /* 0x000000ff36367207 */ /* 0x000fe20006800000 */
[----:B------:R-:W-:Y:S01]  /*4280*/  IMAD.MOV.U32 R55, RZ, RZ, RZ ;  /* 0x000000ffff377224 */ /* 0x000fe200078e00ff */
[----:B------:R-:W-:Y:S01]  /*4290*/  SEL R23, R23, RZ, !P5 ;  /* 0x000000ff17177207 */ /* 0x000fe20006800000 */
[----:B------:R-:W-:-:S04]  /*42a0*/  IMAD.WIDE R58, R67, 0x4, R58 ;  /* 0x00000004433a7825 */ /* 0x000fc800078e023a */
[----:B------:R-:W-:Y:S01]  /*42b0*/  FADD R54, -R21, R54 ;  /* 0x0000003615367221 */ /* 0x000fe20000000100 */
[----:B------:R-:W-:Y:S01]  /*42c0*/  FADD R23, -R20, R23 ;  /* 0x0000001714177221 */ /* 0x000fe20000000100 */
[----:B------:R0:W2:Y:S01]  /*42d0*/  @!P2 LDG.E.EL R55, desc[UR4][R58.64] ;  /* 0x000000043a37a981 */ /* 0x0000a2000c2e1900 */
[----:B------:R-:W-:Y:S02]  /*42e0*/  IMAD.MOV.U32 R22, RZ, RZ, RZ ;  /* 0x000000ffff167224 */ /* 0x000fe400078e00ff */
[----:B------:R-:W-:Y:S01]  /*42f0*/  IMAD.WIDE R64, R67, 0x4, R52 ;  /* 0x0000000443407825 */ /* 0x000fe200078e0234 */
[----:B------:R-:W-:-:S06]  /*4300*/  CS2R R52, SRZ ;  /* 0x0000000000347805 */ /* 0x000fcc000001ff00 */
[----:B------:R-:W2:Y:S04]  /*4310*/  @!P2 LDG.E.EL R52, desc[UR4][R64.64] ;  /* 0x000000044034a981 */ /* 0x000ea8000c2e1900 */
[----:B------:R-:W2:Y:S01]  /*4320*/  @!P2 LDG.E.EL R53, desc[UR4][R62.64] ;  /* 0x000000043e35a981 */ /* 0x000ea2000c2e1900 */
[----:B-----5:R-:W-:Y:S02]  /*4330*/  SEL R16, R16, RZ, !P5 ;  /* 0x000000ff10107207 */ /* 0x020fe40006800000 */
[----:B------:R-:W-:-:S03]  /*4340*/  SEL R17, R17, RZ, !P5 ;  /* 0x000000ff11117207 */ /* 0x000fc60006800000 */
[----:B0-----:R-:W-:Y:S02]  /*4350*/  FFMA R59, R54, R16, R21 ;  /* 0x00000010363b7223 */ /* 0x001fe40000000015 */
[----:B------:R-:W-:Y:S01]  /*4360*/  FFMA R54, R23, R17, R20 ;  /* 0x0000001117367223 */ /* 0x000fe20000000014 */
[----:B------:R-:W-:Y:S01]  /*4370*/  CS2R R20, SRZ ;  /* 0x0000000000147805 */ /* 0x000fe2000001ff00 */
[----:B------:R-:W-:-:S06]  /*4380*/  IMAD.MOV.U32 R23, RZ, RZ, RZ ;  /* 0x000000ffff177224 */ /* 0x000fcc00078e00ff */
[----:B------:R0:W5:Y:S01]  /*4390*/  @!P2 LDG.E.EL.128 R20, desc[UR4][R26.64] ;  /* 0x000000041a14a981 */ /* 0x000162000c2e1d00 */
[----:B----4-:R-:W-:Y:S02]  /*43a0*/  SEL R16, R57, RZ, !P5 ;  /* 0x000000ff39107207 */ /* 0x010fe40006800000 */
[----:B------:R-:W-:Y:S02]  /*43b0*/  SEL R18, R18, RZ, !P5 ;  /* 0x000000ff12127207 */ /* 0x000fe40006800000 */
[----:B------:R-:W-:Y:S01]  /*43c0*/  SHF.R.S32.HI R57, RZ, 0x1f, R14 ;  /* 0x0000001fff397819 */ /* 0x000fe2000001140e */
[----:B------:R-:W-:Y:S01]  /*43d0*/  FADD R16, -R25, R16 ;  /* 0x0000001019107221 */ /* 0x000fe20000000100 */
[----:B0-----:R-:W0:Y:S03]  /*43e0*/  LDC.64 R26, c[0x0][0x2c0] ;  /* 0x0000b000ff1a7b82 */ /* 0x001e260000000a00 */
[----:B------:R-:W-:Y:S01]  /*43f0*/  FFMA R25, R16, R18, R25 ;  /* 0x0000001210197223 */ /* 0x000fe20000000019 */
[----:B---3--:R-:W-:-:S02]  /*4400*/  SEL R17, R56, RZ, !P5 ;  /* 0x000000ff38117207 */ /* 0x008fc40006800000 */
[----:B------:R-:W-:Y:S02]  /*4410*/  LEA.HI R57, R57, R14, RZ, 0x6 ;  /* 0x0000000e39397211 */ /* 0x000fe400078f30ff */
[----:B--2---:R-:W-:Y:S01]  /*4420*/  SEL R16, R55, RZ, !P2 ;  /* 0x000000ff37107207 */ /* 0x004fe20005000000 */
[----:B------:R-:W-:Y:S01]  /*4430*/  FADD R17, -R46, R17 ;  /* 0x000000112e117221 */ /* 0x000fe20000000100 */
[----:B------:R-:W-:Y:S02]  /*4440*/  SEL R19, R19, RZ, !P5 ;  /* 0x000000ff13137207 */ /* 0x000fe40006800000 */
[----:B------:R-:W-:Y:S01]  /*4450*/  SHF.R.S32.HI R55, RZ, 0x6, R57 ;  /* 0x00000006ff377819 */ /* 0x000fe20000011439 */
[----:B------:R-:W-:Y:S01]  /*4460*/  FADD R16, -R47, R16 ;  /* 0x000000102f107221 */ /* 0x000fe20000000100 */
[----:B------:R-:W-:Y:S01]  /*4470*/  LOP3.LUT R18, R37, 0xffffffc0, RZ, 0xc0, !PT ;  /* 0xffffffc025127812 */ /* 0x000fe200078ec0ff */
[----:B------:R-:W-:Y:S01]  /*4480*/  FFMA R46, R17, R19, R46 ;  /* 0x00000013112e7223 */ /* 0x000fe2000000002e */
[----:B------:R-:W-:-:S02]  /*4490*/  IMAD.MOV.U32 R58, RZ, RZ, RZ ;  /* 0x000000ffff3a7224 */ /* 0x000fc400078e00ff */
[----:B------:R-:W-:Y:S02]  /*44a0*/  IMAD.MOV.U32 R17, RZ, RZ, RZ ;  /* 0x000000ffff117224 */ /* 0x000fe400078e00ff */
[----:B------:R-:W-:Y:S01]  /*44b0*/  IMAD.IADD R55, R55, 0x1, -R18 ;  /* 0x0000000137377824 */ /* 0x000fe200078e0a12 */
[----:B------:R-:W-:Y:S02]  /*44c0*/  CS2R R18, SRZ ;  /* 0x0000000000127805 */ /* 0x000fe4000001ff00 */
[----:B------:R-:W-:Y:S01]  /*44d0*/  SEL R24, R24, RZ, !P2 ;  /* 0x000000ff18187207 */ /* 0x000fe20005000000 */
[----:B------:R1:W2:Y:S01]  /*44e0*/  @!P2 LDG.E.EL R58, desc[UR4][R60.64] ;  /* 0x000000043c3aa981 */ /* 0x0002a2000c2e1900 */
[----:B------:R-:W-:Y:S01]  /*44f0*/  SEL R37, R52, RZ, !P2 ;  /* 0x000000ff34257207 */ /* 0x000fe20005000000 */
[----:B0-----:R-:W-:-:S04]  /*4500*/  IMAD.WIDE R62, R55, 0x4, R26 ;  /* 0x00000004373e7825 */ /* 0x001fc800078e021a */
[----:B------:R-:W-:Y:S01]  /*4510*/  FADD R37, -R24, R37 ;  /* 0x0000002518257221 */ /* 0x000fe20000000100 */
[----:B-----5:R-:W-:-:S05]  /*4520*/  SEL R20, R20, RZ, !P2 ;  /* 0x000000ff14147207 */ /* 0x020fca0005000000 */
[----:B------:R-:W-:Y:S01]  /*4530*/  FFMA R47, R16, R20, R47 ;  /* 0x00000014102f7223 */ /* 0x000fe2000000002f */
[----:B------:R-:W-:Y:S02]  /*4540*/  IMAD.MOV.U32 R16, RZ, RZ, RZ ;  /* 0x000000ffff107224 */ /* 0x000fe400078e00ff */
[----:B------:R-:W-:Y:S01]  /*4550*/  IMAD.MOV.U32 R20, RZ, RZ, RZ ;  /* 0x000000ffff147224 */ /* 0x000fe200078e00ff */
[----:B------:R-:W-:-:S03]  /*4560*/  SEL R21, R21, RZ, !P2 ;  /* 0x000000ff15157207 */ /* 0x000fc60005000000 */
[----:B------:R0:W3:Y:S04]  /*4570*/  @!P5 LDG.E.128 R16, desc[UR4][R50.64] ;  /* 0x000000043210d981 */ /* 0x0000e8000c1e1d00 */
[----:B------:R-:W4:Y:S01]  /*4580*/  @!P5 LDG.E.EL R20, desc[UR4][R62.64] ;  /* 0x000000043e14d981 */ /* 0x000f22000c2e1900 */
[----:B------:R-:W-:Y:S01]  /*4590*/  FFMA R56, R37, R21, R24 ;  /* 0x0000001525387223 */ /* 0x000fe20000000018 */
[----:B------:R-:W-:-:S06]  /*45a0*/  IMAD.MOV.U32 R21, RZ, RZ, RZ ;  /* 0x000000ffff157224 */ /* 0x000fcc00078e00ff */
[----:B------:R-:W5:Y:S01]  /*45b0*/  @!P5 LDG.E.EL R21, desc[UR4][R62.64] ;  /* 0x000000043e15d981 */ /* 0x000f62000c2e1900 */
[----:B------:R-:W-:-:S06]  /*45c0*/  IMAD.MOV.U32 R24, RZ, RZ, RZ ;  /* 0x000000ffff187224 */ /* 0x000fcc00078e00ff */
[----:B------:R-:W5:Y:S01]  /*45d0*/  @!P5 LDG.E.EL R24, desc[UR4][R62.64] ;  /* 0x000000043e18d981 */ /* 0x000f62000c2e1900 */
[----:B------:R-:W-:Y:S02]  /*45e0*/  SEL R37, R34, RZ, !P2 ;  /* 0x000000ff22257207 */ /* 0x000fe40005000000 */
[----:B------:R-:W-:Y:S02]  /*45f0*/  SEL R34, R53, RZ, !P2 ;  /* 0x000000ff35227207 */ /* 0x000fe40005000000 */
[----:B------:R-:W-:-:S03]  /*4600*/  SEL R22, R22, RZ, !P2 ;  /* 0x000000ff16167207 */ /* 0x000fc60005000000 */
[----:B------:R-:W-:Y:S01]  /*4610*/  FADD R34, -R37, R34 ;  /* 0x0000002225227221 */ /* 0x000fe20000000100 */
[----:B-1----:R-:W-:Y:S01]  /*4620*/  CS2R R60, SRZ ;  /* 0x00000000003c7805 */ /* 0x002fe2000001ff00 */
[----:B------:R-:W-:Y:S02]  /*4630*/  IMAD.MOV.U32 R57, RZ, RZ, RZ ;  /* 0x000000ffff397224 */ /* 0x000fe400078e00ff */
[----:B------:R-:W-:Y:S01]  /*4640*/  FFMA R52, R34, R22, R37 ;  /* 0x0000001622347223 */ /* 0x000fe20000000025 */
[----:B------:R-:W-:Y:S01]  /*4650*/  IMAD.MOV.U32 R34, RZ, RZ, RZ ;  /* 0x000000ffff227224 */ /* 0x000fe200078e00ff */
[----:B------:R-:W-:Y:S01]  /*4660*/  SEL R38, R38, RZ, !P2 ;  /* 0x000000ff26267207 */ /* 0x000fe20005000000 */
[----:B------:R-:W-:Y:S01]  /*4670*/  IMAD.MOV.U32 R53, RZ, RZ, RZ ;  /* 0x000000ffff357224 */ /* 0x000fe200078e00ff */
[----:B--2---:R-:W-:Y:S01]  /*4680*/  SEL R58, R58, RZ, !P2 ;  /* 0x000000ff3a3a7207 */ /* 0x004fe20005000000 */
[----:B------:R-:W-:Y:S01]  /*4690*/  IMAD.WIDE R26, R28, 0x4, R26 ;  /* 0x000000041c1a7825 */ /* 0x000fe200078e021a */
[----:B------:R-:W-:-:S03]  /*46a0*/  SEL R23, R23, RZ, !P2 ;  /* 0x000000ff17177207 */ /* 0x000fc60005000000 */
[----:B------:R-:W-:Y:S01]  /*46b0*/  FADD R37, -R38, R58 ;  /* 0x0000003a26257221 */ /* 0x000fe20000000100 */
[----:B------:R-:W2:Y:S04]  /*46c0*/  @!P2 LDG.E.EL R34, desc[UR4][R26.64] ;  /* 0x000000041a22a981 */ /* 0x000ea8000c2e1900 */
[----:B------:R-:W2:Y:S04]  /*46d0*/  @!P2 LDG.E.EL R60, desc[UR4][R26.64] ;  /* 0x000000041a3ca981 */ /* 0x000ea8000c2e1900 */
[----:B------:R-:W2:Y:S04]  /*46e0*/  @!P2 LDG.E.EL R57, desc[UR4][R26.64] ;  /* 0x000000041a39a981 */ /* 0x000ea8000c2e1900 */
[----:B------:R1:W2:Y:S01]  /*46f0*/  @!P2 LDG.E.EL R53, desc[UR4][R26.64] ;  /* 0x000000041a35a981 */ /* 0x0002a2000c2e1900 */
[----:B0-----:R-:W-:Y:S01]  /*4700*/  FFMA R50, R37, R23, R38 ;  /* 0x0000001725327223 */ /* 0x001fe20000000026 */
[----:B------:R-:W-:Y:S01]  /*4710*/  SHF.R.S32.HI R23, RZ, 0x1f, R13 ;  /* 0x0000001fff177819 */ /* 0x000fe2000001140d */
[----:B-1----:R-:W0:Y:S01]  /*4720*/  LDC.64 R26, c[0x0][0x2f0] ;  /* 0x0000bc00ff1a7b82 */ /* 0x002e220000000a00 */
[----:B------:R-:W-:-:S06]  /*4730*/  IMAD.MOV.U32 R58, RZ, RZ, RZ ;  /* 0x000000ffff3a7224 */ /* 0x000fcc00078e00ff */
[----:B------:R1:W2:Y:S02]  /*4740*/  @!P5 LDG.E.EL R58, desc[UR4][R62.64] ;  /* 0x000000043e3ad981 */ /* 0x0002a4000c2e1900 */
[----:B-1----:R-:W-:Y:S01]  /*4750*/  IMAD.MOV.U32 R62, RZ, RZ, RZ ;  /* 0x000000ffff3e7224 */ /* 0x002fe200078e00ff */
[----:B---3--:R-:W-:Y:S01]  /*4760*/  SEL R22, R16, RZ, !P5 ;  /* 0x000000ff10167207 */ /* 0x008fe20006800000 */
[----:B------:R-:W-:Y:S01]  /*4770*/  IMAD.SHL.U32 R16, R31, 0x20, RZ ;  /* 0x000000201f107824 */ /* 0x000fe200078e00ff */
[----:B----4-:R-:W-:-:S03]  /*4780*/  SEL R20, R20, RZ, !P5 ;  /* 0x000000ff14147207 */ /* 0x010fc60006800000 */
[----:B------:R-:W-:Y:S01]  /*4790*/  FADD R59, -R22, R59 ;  /* 0x0000003b163b7221 */ /* 0x000fe20000000100 */
[----:B------:R-:W-:-:S03]  /*47a0*/  SEL R37, R17, RZ, !P5 ;  /* 0x000000ff11257207 */ /* 0x000fc60006800000 */
[----:B------:R-:W-:Y:S01]  /*47b0*/  FFMA R51, R59, R20, R22 ;  /* 0x000000143b337223 */ /* 0x000fe20000000016 */
[----:B------:R-:W-:Y:S01]  /*47c0*/  IADD3 R20, P6, R13, R16, RZ ;  /* 0x000000100d147210 */ /* 0x000fe20007fde0ff */
[----:B------:R-:W-:Y:S01]  /*47d0*/  FADD R54, -R37, R54 ;  /* 0x0000003625367221 */ /* 0x000fe20000000100 */
[----:B-----5:R-:W-:Y:S02]  /*47e0*/  SEL R21, R21, RZ, !P5 ;  /* 0x000000ff15157207 */ /* 0x020fe40006800000 */
[----:B------:R-:W-:Y:S02]  /*47f0*/  LEA.HI.X.SX32 R23, R16, R23, 0x1, P6 ;  /* 0x0000001710177211 */ /* 0x000fe400030f0eff */
[----:B------:R-:W-:Y:S01]  /*4800*/  LEA R16, P6, R20, UR6, 0x2 ;  /* 0x0000000614107c11 */ /* 0x000fe2000f8c10ff */
[----:B------:R-:W-:Y:S01]  /*4810*/  FFMA R38, R54, R21, R37 ;  /* 0x0000001536267223 */ /* 0x000fe20000000025 */
[----:B------:R-:W-:Y:S02]  /*4820*/  IMAD.MOV.U32 R22, RZ, RZ, RZ ;  /* 0x000000ffff167224 */ /* 0x000fe400078e00ff */
[----:B------:R-:W-:-:S02]  /*4830*/  LEA.HI.X R17, R20, UR7, R23, 0x2, P6 ;  /* 0x0000000714117c11 */ /* 0x000fc4000b0f1417 */
[----:B------:R-:W-:Y:S02]  /*4840*/  CS2R R20, SRZ ;  /* 0x0000000000147805 */ /* 0x000fe4000001ff00 */
[----:B------:R-:W-:Y:S01]  /*4850*/  ISETP.GT.AND P6, PT, R13, 0x11f, PT ;  /* 0x0000011f0d00780c */ /* 0x000fe20003fc4270 */
[----:B------:R-:W-:Y:S01]  /*4860*/  IMAD.MOV.U32 R23, RZ, RZ, RZ ;  /* 0x000000ffff177224 */ /* 0x000fe200078e00ff */
[----:B------:R-:W-:Y:S02]  /*4870*/  SEL R18, R18, RZ, !P5 ;  /* 0x000000ff12127207 */ /* 0x000fe40006800000 */
[----:B------:R-:W-:-:S03]  /*4880*/  SEL R24, R24, RZ, !P5 ;  /* 0x000000ff18187207 */ /* 0x000fc60006800000 */
[----:B------:R1:W3:Y:S01]  /*4890*/  @!P2 LDG.E.128 R20, desc[UR4][R48.64] ;  /* 0x000000043014a981 */ /* 0x0002e2000c1e1d00 */
[----:B------:R-:W-:Y:S01]  /*48a0*/  FADD R25, -R18, R25 ;  /* 0x0000001912197221 */ /* 0x000fe20000000100 */
[----:B0-----:R-:W-:Y:S01]  /*48b0*/  IMAD.WIDE R36, R36, 0x4, R26 ;  /* 0x0000000424247825 */ /* 0x001fe200078e021a */
[----:B------:R-:W-:-:S03]  /*48c0*/  CS2R R26, SRZ ;  /* 0x00000000001a7805 */ /* 0x000fc6000001ff00 */
[----:B------:R-:W-:Y:S01]  /*48d0*/  IMAD.MOV.U32 R54, RZ, RZ, RZ ;  /* 0x000000ffff367224 */ /* 0x000fe200078e00ff */
[----:B------:R-:W4:Y:S01]  /*48e0*/  @P6 LDG.E.EL R62, desc[UR4][R16.64+-0x480] ;  /* 0xfffb8004103e6981 */ /* 0x000f22000c2e1900 */
[----:B-1----:R-:W-:Y:S01]  /*48f0*/  FFMA R48, R25, R24, R18 ;  /* 0x0000001819307223 */ /* 0x002fe20000000012 */
[----:B------:R-:W-:-:S03]  /*4900*/  CS2R R24, SRZ ;  /* 0x0000000000187805 */ /* 0x000fc6000001ff00 */
[----:B------:R-:W5:Y:S01]  /*4910*/  @P6 LDG.E.EL R54, desc[UR4][R16.64+-0x480] ;  /* 0xfffb800410366981 */ /* 0x000f62000c2e1900 */
[----:B------:R-:W-:-:S03]  /*4920*/  IMAD.MOV.U32 R59, RZ, RZ, RZ ;  /* 0x000000ffff3b7224 */ /* 0x000fc600078e00ff */
[----:B------:R-:W5:Y:S04]  /*4930*/  @P6 LDG.E.EL R61, desc[UR4][R16.64+-0x480] ;  /* 0xfffb8004103d6981 */ /* 0x000f68000c2e1900 */
[----:B------:R-:W5:Y:S04]  /*4940*/  @P6 LDG.E.EL.128 R24, desc[UR4][R36.64] ;  /* 0x0000000424186981 */ /* 0x000f68000c2e1d00 */
[----:B------:R0:W5:Y:S01]  /*4950*/  @P6 LDG.E.EL R59, desc[UR4][R16.64+-0x480] ;  /* 0xfffb8004103b6981 */ /* 0x000162000c2e1900 */
[----:B--2---:R-:W-:Y:S02]  /*4960*/  SEL R34, R34, RZ, !P2 ;  /* 0x000000ff22227207 */ /* 0x004fe40005000000 */
[----:B------:R-:W-:-:S02]  /*4970*/  SEL R60, R60, RZ, !P2 ;  /* 0x000000ff3c3c7207 */ /* 0x000fc40005000000 */
[----:B------:R-:W-:-:S05]  /*4980*/  SEL R19, R19, RZ, !P5 ;  /* 0x000000ff13137207 */ /* 0x000fca0006800000 */
[----:B------:R-:W-:Y:S01]  /*4990*/  FADD R46, -R19, R46 ;  /* 0x0000002e132e7221 */ /* 0x000fe20000000100 */
[----:B------:R-:W-:-:S05]  /*49a0*/  SEL R58, R58, RZ, !P5 ;  /* 0x000000ff3a3a7207 */ /* 0x000fca0006800000 */
[----:B------:R-:W-:Y:S01]  /*49b0*/  FFMA R46, R46, R58, R19 ;  /* 0x0000003a2e2e7223 */ /* 0x000fe20000000013 */
[----:B------:R-:W-:Y:S02]  /*49c0*/  SEL R57, R57, RZ, !P2 ;  /* 0x000000ff39397207 */ /* 0x000fe40005000000 */
[----:B------:R-:W-:Y:S02]  /*49d0*/  CS2R R18, SRZ ;  /* 0x0000000000127805 */ /* 0x000fe4000001ff00 */
[----:B---3--:R-:W-:Y:S02]  /*49e0*/  SEL R20, R20, RZ, !P2 ;  /* 0x000000ff14147207 */ /* 0x008fe40005000000 */
[----:B------:R-:W-:-:S03]  /*49f0*/  SEL R21, R21, RZ, !P2 ;  /* 0x000000ff15157207 */ /* 0x000fc60005000000 */
[----:B------:R-:W-:Y:S02]  /*4a00*/  FADD R47, -R20, R47 ;  /* 0x0000002f142f7221 */ /* 0x000fe40000000100 */
[----:B------:R-:W-:Y:S01]  /*4a10*/  FADD R56, -R21, R56 ;  /* 0x0000003815387221 */ /* 0x000fe20000000100 */
[----:B----4-:R-:W-:Y:S01]  /*4a20*/  SEL R62, R62, RZ, P6 ;  /* 0x000000ff3e3e7207 */ /* 0x010fe20003000000 */
[----:B------:R-:W-:Y:S01]  /*4a30*/  FFMA R47, R47, R34, R20 ;  /* 0x000000222f2f7223 */ /* 0x000fe20000000014 */
[----:B------:R-:W-:Y:S01]  /*4a40*/  SEL R49, R22, RZ, !P2 ;  /* 0x000000ff16317207 */ /* 0x000fe20005000000 */
[----:B------:R-:W-:Y:S01]  /*4a50*/  FFMA R34, R56, R60, R21 ;  /* 0x0000003c38227223 */ /* 0x000fe20000000015 */
[----:B-----5:R-:W-:Y:S01]  /*4a60*/  SEL R54, R54, RZ, P6 ;  /* 0x000000ff36367207 */ /* 0x020fe20003000000 */
[----:B------:R-:W1:Y:S01]  /*4a70*/  LDC.64 R20, c[0x0][0x2f8] ;  /* 0x0000be00ff147b82 */ /* 0x000e620000000a00 */
[----:B0-----:R-:W-:Y:S01]  /*4a80*/  FADD R17, R62, -R62 ;  /* 0x8000003e3e117221 */ /* 0x001fe20000000000 */
[----:B------:R-:W-:-:S02]  /*4a90*/  SEL R22, R24, RZ, P6 ;  /* 0x000000ff18167207 */ /* 0x000fc40003000000 */
[----:B------:R-:W-:-:S03]  /*4aa0*/  SEL R25, R25, RZ, P6 ;  /* 0x000000ff19197207 */ /* 0x000fc60003000000 */
[----:B------:R-:W-:Y:S01]  /*4ab0*/  FFMA R22, R17, R22, R62 ;  /* 0x0000001611167223 */ /* 0x000fe2000000003e */
[----:B------:R-:W-:Y:S01]  /*4ac0*/  FADD R17, R54, -R54 ;  /* 0x8000003636117221 */ /* 0x000fe20000000000 */
[----:B------:R-:W-:-:S03]  /*4ad0*/  SEL R61, R61, RZ, P6 ;  /* 0x000000ff3d3d7207 */ /* 0x000fc60003000000 */
[----:B------:R-:W-:Y:S02]  /*4ae0*/  FFMA R58, R17, R25, R54 ;  /* 0x00000019113a7223 */ /* 0x000fe40000000036 */
[----:B------:R-:W0:Y:S01]  /*4af0*/  LDC.64 R24, c[0x0][0x2c8] ;  /* 0x0000b200ff187b82 */ /* 0x000e220000000a00 */
[----:B------:R-:W-:Y:S01]  /*4b00*/  FADD R52, -R49, R52 ;  /* 0x0000003431347221 */ /* 0x000fe20000000100 */
[----:B------:R-:W-:Y:S01]  /*4b10*/  SEL R59, R59, RZ, P6 ;  /* 0x000000ff3b3b7207 */ /* 0x000fe20003000000 */
[----:B------:R-:W-:Y:S01]  /*4b20*/  FADD R56, R61, -R61 ;  /* 0x8000003d3d387221 */ /* 0x000fe20000000000 */
[----:B------:R-:W-:Y:S01]  /*4b30*/  SEL R16, R27, RZ, P6 ;  /* 0x000000ff1b107207 */ /* 0x000fe20003000000 */
[----:B------:R-:W-:Y:S01]  /*4b40*/  FFMA R49, R52, R57, R49 ;  /* 0x0000003934317223 */ /* 0x000fe20000000031 */
[----:B------:R-:W-:Y:S01]  /*4b50*/  SEL R26, R26, RZ, P6 ;  /* 0x000000ff1a1a7207 */ /* 0x000fe20003000000 */
[----:B------:R-:W-:Y:S02]  /*4b60*/  FADD R52, R59, -R59 ;  /* 0x8000003b3b347221 */ /* 0x000fe40000000000 */
[----:B------:R-:W-:Y:S01]  /*4b70*/  FFMA R56, R56, R16, R61 ;  /* 0x0000001038387223 */ /* 0x000fe2000000003d */
[----:B------:R-:W-:-:S02]  /*4b80*/  IMAD R16, R31, -0x140000, R14 ;  /* 0xffec00001f107824 */ /* 0x000fc400078e020e */
[----:B------:R-:W-:Y:S01]  /*4b90*/  FFMA R52, R52, R26, R59 ;  /* 0x0000001a34347223 */ /* 0x000fe2000000003b */
[----:B-1----:R-:W-:-:S04]  /*4ba0*/  IMAD.WIDE R26, R55, 0x4, R20 ;  /* 0x00000004371a7825 */ /* 0x002fc800078e0214 */
[----:B------:R-:W-:Y:S02]  /*4bb0*/  IMAD.SHL.U32 R55, R13, 0x1000, RZ ;  /* 0x000010000d377824 */ /* 0x000fe400078e00ff */
[----:B------:R-:W-:Y:S02]  /*4bc0*/  IMAD R31, R31, 0x40000, R16 ;  /* 0x000400001f1f7824 */ /* 0x000fe400078e0210 */
[----:B------:R-:W-:Y:S01]  /*4bd0*/  IMAD.SHL.U32 R16, R8, 0x1000, RZ ;  /* 0x0000100008107824 */ /* 0x000fe200078e00ff */
[----:B------:R-:W-:Y:S01]  /*4be0*/  IADD3 R55, R55, -0x120000, R30 ;  /* 0xffee000037377810 */ /* 0x000fe20007ffe01e */
[----:B------:R-:W-:-:S03]  /*4bf0*/  IMAD.MOV.U32 R17, RZ, RZ, RZ ;  /* 0x000000ffff117224 */ /* 0x000fc600078e00ff */
[----:B------:R-:W-:Y:S01]  /*4c00*/  IADD3 R57, R16, -0x120000, R29 ;  /* 0xffee000010397810 */ /* 0x000fe20007ffe01d */
[----:B------:R-:W-:Y:S02]  /*4c10*/  IMAD.MOV.U32 R16, RZ, RZ, RZ ;  /* 0x000000ffff107224 */ /* 0x000fe400078e00ff */
[----:B0-----:R-:W-:-:S04]  /*4c20*/  IMAD.WIDE R54, R55, 0x4, R24 ;  /* 0x0000000437367825 */ /* 0x001fc800078e0218 */
[----:B------:R-:W-:Y:S01]  /*4c30*/  IMAD.MOV.U32 R62, RZ, RZ, RZ ;  /* 0x000000ffff3e7224 */ /* 0x000fe200078e00ff */
[----:B------:R-:W2:Y:S01]  /*4c40*/  @P6 LDG.E.128 R16, desc[UR4][R54.64] ;  /* 0x0000000436106981 */ /* 0x000ea2000c1e1d00 */
[----:B------:R-:W-:-:S04]  /*4c50*/  IMAD.MOV.U32 R59, RZ, RZ, RZ ;  /* 0x000000ffff3b7224 */ /* 0x000fc800078e00ff */
[----:B------:R-:W3:Y:S01]  /*4c60*/  @P6 LDG.E.EL R62, desc[UR4][R26.64] ;  /* 0x000000041a3e6981 */ /* 0x000ee2000c2e1900 */
[----:B------:R-:W-:-:S03]  /*4c70*/  CS2R R60, SRZ ;  /* 0x00000000003c7805 */ /* 0x000fc6000001ff00 */
[----:B------:R-:W4:Y:S04]  /*4c80*/  @P6 LDG.E.EL R59, desc[UR4][R26.64] ;  /* 0x000000041a3b6981 */ /* 0x000f28000c2e1900 */
[----:B------:R-:W5:Y:S04]  /*4c90*/  @P6 LDG.E.EL R61, desc[UR4][R26.64] ;  /* 0x000000041a3d6981 */ /* 0x000f68000c2e1900 */
[----:B------:R2:W5:Y:S01]  /*4ca0*/  @P6 LDG.E.EL R60, desc[UR4][R26.64] ;  /* 0x000000041a3c6981 */ /* 0x000562000c2e1900 */
[----:B------:R-:W-:Y:S02]  /*4cb0*/  SEL R23, R23, RZ, !P2 ;  /* 0x000000ff17177207 */ /* 0x000fe40005000000 */
[----:B------:R-:W-:-:S03]  /*4cc0*/  SEL R53, R53, RZ, !P2 ;  /* 0x000000ff35357207 */ /* 0x000fc60005000000 */
[----:B------:R-:W-:-:S04]  /*4cd0*/  FADD R50, -R23, R50 ;  /* 0x0000003217327221 */ /* 0x000fc80000000100 */
[----:B------:R-:W-:Y:S01]  /*4ce0*/  FFMA R50, R50, R53, R23 ;  /* 0x0000003532327223 */ /* 0x000fe20000000017 */
[----:B------:R-:W-:Y:S02]  /*4cf0*/  IMAD.MOV.U32 R29, RZ, RZ, RZ ;  /* 0x000000ffff1d7224 */ /* 0x000fe400078e00ff */
[----:B------:R-:W-:Y:S01]  /*4d00*/  IMAD.MOV.U32 R30, RZ, RZ, RZ ;  /* 0x000000ffff1e7224 */ /* 0x000fe200078e00ff */
[----:B--2---:R-:W-:Y:S02]  /*4d10*/  SEL R27, R16, RZ, P6 ;  /* 0x000000ff101b7207 */ /* 0x004fe40003000000 */
[----:B------:R-:W-:Y:S02]  /*4d20*/  SEL R17, R17, RZ, P6 ;  /* 0x000000ff11117207 */ /* 0x000fe40003000000 */
[----:B---3--:R-:W-:Y:S01]  /*4d30*/  SEL R62, R62, RZ, P6 ;  /* 0x000000ff3e3e7207 */ /* 0x008fe20003000000 */
[----:B------:R-:W-:Y:S01]  /*4d40*/  FADD R16, -R27, R22 ;  /* 0x000000161b107221 */ /* 0x000fe20000000100 */
[----:B------:R-:W-:Y:S01]  /*4d50*/  SEL R19, R19, RZ, P6 ;  /* 0x000000ff13137207 */ /* 0x000fe20003000000 */
[----:B------:R-:W-:Y:S01]  /*4d60*/  FADD R58, -R17, R58 ;  /* 0x0000003a113a7221 */ /* 0x000fe20000000100 */
[----:B----4-:R-:W-:Y:S01]  /*4d70*/  SEL R59, R59, RZ, P6 ;  /* 0x000000ff3b3b7207 */ /* 0x010fe20003000000 */
[----:B------:R-:W-:Y:S01]  /*4d80*/  FFMA R16, R16, R62, R27 ;  /* 0x0000003e10107223 */ /* 0x000fe2000000001b */
[----:B------:R-:W-:Y:S01]  /*4d90*/  SEL R27, R18, RZ, P6 ;  /* 0x000000ff121b7207 */ /* 0x000fe20003000000 */
[----:B------:R-:W-:Y:S01]  /*4da0*/  FADD R56, -R19, R56 ;  /* 0x0000003813387221 */ /* 0x000fe20000000100 */
[----:B-----5:R-:W-:Y:S01]  /*4db0*/  SEL R61, R61, RZ, P6 ;  /* 0x000000ff3d3d7207 */ /* 0x020fe20003000000 */
[----:B------:R-:W-:-:S02]  /*4dc0*/  FFMA R17, R58, R59, R17 ;  /* 0x0000003b3a117223 */ /* 0x000fc40000000011 */
[----:B------:R-:W-:Y:S01]  /*4dd0*/  FADD R18, -R27, R52 ;  /* 0x000000341b127221 */ /* 0x000fe20000000100 */
[----:B------:R-:W-:Y:S02]  /*4de0*/  SEL R60, R60, RZ, P6 ;  /* 0x000000ff3c3c7207 */ /* 0x000fe40003000000 */
[----:B------:R-:W-:Y:S01]  /*4df0*/  @P5 FSEL R38, R17, RZ, P6 ;  /* 0x000000ff11265208 */ /* 0x000fe20003000000 */
[----:B------:R-:W-:Y:S01]  /*4e00*/  FFMA R18, R18, R61, R27 ;  /* 0x0000003d12127223 */ /* 0x000fe2000000001b */
[----:B------:R-:W-:Y:S02]  /*4e10*/  IMAD.SHL.U32 R17, R40, 0x20, RZ ;  /* 0x0000002028117824 */ /* 0x000fe400078e00ff */
[----:B------:R-:W-:Y:S01]  /*4e20*/  FFMA R19, R56, R60, R19 ;  /* 0x0000003c38137223 */ /* 0x000fe20000000013 */
[----:B------:R-:W-:Y:S02]  /*4e30*/  @P5 FSEL R51, R16, RZ, P6 ;  /* 0x000000ff10335208 */ /* 0x000fe40003000000 */
[----:B------:R-:W-:-:S02]  /*4e40*/  @P5 FSEL R48, R18, RZ, P6 ;  /* 0x000000ff12305208 */ /* 0x000fc40003000000 */
[----:B------:R-:W-:Y:S02]  /*4e50*/  @P5 FSEL R46, R19, RZ, P6 ;  /* 0x000000ff132e5208 */ /* 0x000fe40003000000 */
[----:B------:R-:W-:Y:S02]  /*4e60*/  SHF.R.S32.HI R16, RZ, 0x1f, R8 ;  /* 0x0000001fff107819 */ /* 0x000fe40000011408 */
[----:B------:R-:W-:Y:S02]  /*4e70*/  IADD3 R18, P5, R8, R17, RZ ;  /* 0x0000001108127210 */ /* 0x000fe40007fbe0ff */
[----:B------:R-:W-:Y:S02]  /*4e80*/  ISETP.GT.AND P6, PT, R8, 0x11f, PT ;  /* 0x0000011f0800780c */ /* 0x000fe40003fc4270 */
[----:B------:R-:W-:Y:S02]  /*4e90*/  LEA.HI.X.SX32 R17, R17, R16, 0x1, P5 ;  /* 0x0000001011117211 */ /* 0x000fe400028f0eff */
[----:B------:R-:W-:-:S02]  /*4ea0*/  LEA R22, P5, R18, UR6, 0x2 ;  /* 0x0000000612167c11 */ /* 0x000fc4000f8a10ff */
[----:B------:R-:W-:Y:S02]  /*4eb0*/  CS2R R26, SRZ ;  /* 0x00000000001a7805 */ /* 0x000fe4000001ff00 */
[----:B------:R-:W-:Y:S01]  /*4ec0*/  LEA.HI.X R23, R18, UR7, R17, 0x2, P5 ;  /* 0x0000000712177c11 */ /* 0x000fe2000a8f1411 */
[----:B------:R-:W-:Y:S01]  /*4ed0*/  IMAD.MOV.U32 R16, RZ, RZ, RZ ;  /* 0x000000ffff107224 */ /* 0x000fe200078e00ff */
[----:B------:R-:W-:Y:S01]  /*4ee0*/  CS2R R18, SRZ ;  /* 0x0000000000127805 */ /* 0x000fe2000001ff00 */
[----:B------:R-:W-:Y:S01]  /*4ef0*/  IMAD.MOV.U32 R17, RZ, RZ, RZ ;  /* 0x000000ffff117224 */ /* 0x000fe200078e00ff */
[----:B------:R-:W-:Y:S01]  /*4f00*/  ULDC.64 UR6, c[0x0][0x218] ;  /* 0x0000860000067ab9 */ /* 0x000fe20000000a00 */
[----:B------:R-:W2:Y:S04]  /*4f10*/  @P6 LDG.E.EL R27, desc[UR4][R22.64+-0x480] ;  /* 0xfffb8004161b6981 */ /* 0x000ea8000c2e1900 */
[----:B------:R0:W3:Y:S04]  /*4f20*/  @P6 LDG.E.EL.128 R16, desc[UR4][R36.64] ;  /* 0x0000000424106981 */ /* 0x0000e8000c2e1d00 */
[----:B------:R-:W4:Y:S04]  /*4f30*/  @P6 LDG.E.EL R29, desc[UR4][R22.64+-0x480] ;  /* 0xfffb8004161d6981 */ /* 0x000f28000c2e1900 */
[----:B------:R-:W5:Y:S04]  /*4f40*/  @P6 LDG.E.EL R30, desc[UR4][R22.64+-0x480] ;  /* 0xfffb8004161e6981 */ /* 0x000f68000c2e1900 */
[----:B------:R1:W5:Y:S01]  /*4f50*/  @P6 LDG.E.EL R26, desc[UR4][R22.64+-0x480] ;  /* 0xfffb8004161a6981 */ /* 0x000362000c2e1900 */
[----:B------:R-:W-:Y:S01]  /*4f60*/  IMAD.WIDE R24, R57, 0x4, R24 ;  /* 0x0000000439187825 */ /* 0x000fe200078e0218 */
[----:B0-----:R-:W-:-:S02]  /*4f70*/  CS2R R36, SRZ ;  /* 0x0000000000247805 */ /* 0x001fc4000001ff00 */
[----:B--2---:R-:W-:Y:S02]  /*4f80*/  SEL R27, R27, RZ, P6 ;  /* 0x000000ff1b1b7207 */ /* 0x004fe40003000000 */
[----:B---3--:R-:W-:-:S03]  /*4f90*/  SEL R16, R16, RZ, P6 ;  /* 0x000000ff10107207 */ /* 0x008fc60003000000 */
[----:B------:R-:W-:-:S04]  /*4fa0*/  FADD R40, R27, -R27 ;  /* 0x8000001b1b287221 */ /* 0x000fc80000000000 */
[----:B------:R-:W-:Y:S01]  /*4fb0*/  FFMA R16, R40, R16, R27 ;  /* 0x0000001028107223 */ /* 0x000fe2000000001b */
[----:B----4-:R-:W-:Y:S02]  /*4fc0*/  SEL R40, R29, RZ, P6 ;  /* 0x000000ff1d287207 */ /* 0x010fe40003000000 */
[----:B------:R-:W-:-:S03]  /*4fd0*/  SEL R17, R17, RZ, P6 ;  /* 0x000000ff11117207 */ /* 0x000fc60003000000 */
[----:B-1----:R-:W-:-:S04]  /*4fe0*/  FADD R23, R40, -R40 ;  /* 0x8000002828177221 */ /* 0x002fc80000000000 */
[----:B------:R-:W-:Y:S01]  /*4ff0*/  FFMA R17, R23, R17, R40 ;  /* 0x0000001117117223 */ /* 0x000fe20000000028 */
[----:B-----5:R-:W-:Y:S02]  /*5000*/  SEL R23, R30, RZ, P6 ;  /* 0x000000ff1e177207 */ /* 0x020fe40003000000 */
[----:B------:R-:W-:-:S03]  /*5010*/  SEL R18, R18, RZ, P6 ;  /* 0x000000ff12127207 */ /* 0x000fc60003000000 */
[----:B------:R-:W-:Y:S01]  /*5020*/  FADD R22, R23, -R23 ;  /* 0x8000001717167221 */ /* 0x000fe20000000000 */
[----:B------:R-:W-:Y:S01]  /*5030*/  IMAD.WIDE R28, R28, 0x4, R20 ;  /* 0x000000041c1c7825 */ /* 0x000fe200078e0214 */
[----:B------:R-:W-:-:S03]  /*5040*/  CS2R R20, SRZ ;  /* 0x0000000000147805 */ /* 0x000fc6000001ff00 */
[----:B------:R-:W-:Y:S01]  /*5050*/  FFMA R18, R22, R18, R23 ;  /* 0x0000001216127223 */ /* 0x000fe20000000017 */
[----:B------:R-:W-:Y:S01]  /*5060*/  IMAD.MOV.U32 R22, RZ, RZ, RZ ;  /* 0x000000ffff167224 */ /* 0x000fe200078e00ff */
[----:B------:R-:W2:Y:S01]  /*5070*/  @P6 LDG.E.EL R36, desc[UR4][R28.64] ;  /* 0x000000041c246981 */ /* 0x000ea2000c2e1900 */
[----:B------:R-:W-:Y:S02]  /*5080*/  IMAD.MOV.U32 R23, RZ, RZ, RZ ;  /* 0x000000ffff177224 */ /* 0x000fe400078e00ff */
[----:B------:R-:W-:Y:S01]  /*5090*/  IMAD.MOV.U32 R27, RZ, RZ, RZ ;  /* 0x000000ffff1b7224 */ /* 0x000fe200078e00ff */
[----:B------:R-:W3:Y:S01]  /*50a0*/  @P6 LDG.E.EL R37, desc[UR4][R28.64] ;  /* 0x000000041c256981 */ /* 0x000ee2000c2e1900 */
[----:B------:R-:W-:-:S03]  /*50b0*/  IMAD.MOV.U32 R30, RZ, RZ, RZ ;  /* 0x000000ffff1e7224 */ /* 0x000fc600078e00ff */
[----:B------:R-:W4:Y:S04]  /*50c0*/  @P6 LDG.E.128 R20, desc[UR4][R24.64] ;  /* 0x0000000418146981 */ /* 0x000f28000c1e1d00 */
[----:B------:R-:W5:Y:S04]  /*50d0*/  @P6 LDG.E.EL R27, desc[UR4][R28.64] ;  /* 0x000000041c1b6981 */ /* 0x000f68000c2e1900 */
[----:B------:R0:W3:Y:S01]  /*50e0*/  @P6 LDG.E.EL R30, desc[UR4][R28.64] ;  /* 0x000000041c1e6981 */ /* 0x0000e2000c2e1900 */
[C---:B------:R-:W-:Y:S01]  /*50f0*/  ISETP.GE.AND P5, PT, R13.reuse, 0x40, PT ;  /* 0x000000400d00780c */ /* 0x040fe20003fa6270 */
[----:B------:R-:W-:Y:S01]  /*5100*/  VIADD R13, R13, 0xffffffc0 ;  /* 0xffffffc00d0d7836 */ /* 0x000fe20000000000 */
[----:B------:R-:W-:-:S02]  /*5110*/  SEL R26, R26, RZ, P6 ;  /* 0x000000ff1a1a7207 */ /* 0x000fc40003000000 */
[----:B------:R-:W-:Y:S02]  /*5120*/  @P3 FSEL R3, R32, R51, !P4 ;  /* 0x0000003320033208 */ /* 0x000fe40006000000 */
[----:B------:R-:W-:Y:S02]  /*5130*/  @P3 FSEL R10, R33, R38, !P4 ;  /* 0x00000026210a3208 */ /* 0x000fe40006000000 */
[----:B------:R-:W-:Y:S02]  /*5140*/  @P3 FSEL R9, R41, R48, !P4 ;  /* 0x0000003029093208 */ /* 0x000fe40006000000 */
[----:B------:R-:W-:Y:S02]  /*5150*/  @P3 FSEL R7, R35, R46, !P4 ;  /* 0x0000002e23073208 */ /* 0x000fe40006000000 */
[----:B0-----:R-:W-:Y:S02]  /*5160*/  LEA R28, P4, R12, UR6, 0x2 ;  /* 0x000000060c1c7c11 */ /* 0x001fe4000f8810ff */
[----:B------:R-:W-:Y:S01]  /*5170*/  ISETP.GE.U32.AND P3, PT, R13, 0x80, PT ;  /* 0x000000800d00780c */ /* 0x000fe20003f66070 */
[----:B------:R-:W-:Y:S01]  /*5180*/  FADD R13, R26, -R26 ;  /* 0x8000001a1a0d7221 */ /* 0x000fe20000000000 */
[----:B------:R-:W-:-:S02]  /*5190*/  SEL R19, R19, RZ, P6 ;  /* 0x000000ff13137207 */ /* 0x000fc40003000000 */
[----:B------:R-:W-:-:S03]  /*51a0*/  LEA.HI.X R29, R12, UR7, R15, 0x2, P4 ;  /* 0x000000070c1d7c11 */ /* 0x000fc6000a0f140f */
[----:B------:R-:W-:Y:S01]  /*51b0*/  FFMA R19, R13, R19, R26 ;  /* 0x000000130d137223 */ /* 0x000fe2000000001a */
[----:B------:R-:W-:Y:S01]  /*51c0*/  CS2R R24, SRZ ;  /* 0x0000000000187805 */ /* 0x000fe2000001ff00 */
[----:B------:R-:W-:Y:S01]  /*51d0*/  IMAD.MOV.U32 R26, RZ, RZ, RZ ;  /* 0x000000ffff1a7224 */ /* 0x000fe200078e00ff */
[----:B--2---:R-:W-:Y:S02]  /*51e0*/  SEL R36, R36, RZ, P6 ;  /* 0x000000ff24247207 */ /* 0x004fe40003000000 */
[----:B----4-:R-:W-:Y:S02]  /*51f0*/  SEL R15, R20, RZ, P6 ;  /* 0x000000ff140f7207 */ /* 0x010fe40003000000 */
[----:B------:R-:W-:Y:S02]  /*5200*/  SEL R12, R21, RZ, P6 ;  /* 0x000000ff150c7207 */ /* 0x000fe40003000000 */
[----:B------:R-:W-:Y:S01]  /*5210*/  SEL R13, R22, RZ, P6 ;  /* 0x000000ff160d7207 */ /* 0x000fe20003000000 */
[----:B------:R-:W-:Y:S01]  /*5220*/  FADD R16, -R15, R16 ;  /* 0x000000100f107221 */ /* 0x000fe20000000100 */
[----:B-----5:R-:W-:Y:S01]  /*5230*/  SEL R27, R27, RZ, P6 ;  /* 0x000000ff1b1b7207 */ /* 0x020fe20003000000 */
[----:B------:R-:W-:Y:S01]  /*5240*/  FADD R17, -R12, R17 ;  /* 0x000000110c117221 */ /* 0x000fe20000000100 */
[----:B---3--:R-:W-:Y:S01]  /*5250*/  SEL R30, R30, RZ, P6 ;  /* 0x000000ff1e1e7207 */ /* 0x008fe20003000000 */
[----:B------:R-:W-:-:S02]  /*5260*/  FADD R18, -R13, R18 ;  /* 0x000000120d127221 */ /* 0x000fc40000000100 */
[----:B------:R-:W-:Y:S02]  /*5270*/  FFMA R15, R16, R27, R15 ;  /* 0x0000001b100f7223 */ /* 0x000fe4000000000f */
[----:B------:R-:W-:Y:S01]  /*5280*/  FFMA R16, R17, R30, R12 ;  /* 0x0000001e11107223 */ /* 0x000fe2000000000c */
[----:B------:R-:W-:Y:S02]  /*5290*/  FFMA R17, R18, R36, R13 ;  /* 0x0000002412117223 */ /* 0x000fe4000000000d */
[----:B------:R-:W0:Y:S01]  /*52a0*/  LDC.64 R12, c[0x0][0x210] ;  /* 0x00008400ff0c7b82 */ /* 0x000e220000000a00 */
[----:B------:R-:W-:Y:S02]  /*52b0*/  SEL R20, R23, RZ, P6 ;  /* 0x000000ff17147207 */ /* 0x000fe40003000000 */
[----:B------:R-:W-:Y:S02]  /*52c0*/  SEL R37, R37, RZ, P6 ;  /* 0x000000ff25257207 */ /* 0x000fe40003000000 */
[----:B------:R-:W-:Y:S01]  /*52d0*/  @P2 FSEL R47, R15, RZ, P6 ;  /* 0x000000ff0f2f2208 */ /* 0x000fe20003000000 */
[----:B------:R-:W-:Y:S01]  /*52e0*/  FADD R19, -R20, R19 ;  /* 0x0000001314137221 */ /* 0x000fe20000000100 */
[----:B------:R-:W-:-:S03]  /*52f0*/  VIADD R15, R8, 0xffffffc0 ;  /* 0xffffffc0080f7836 */ /* 0x000fc60000000000 */
[----:B------:R-:W-:Y:S02]  /*5300*/  FFMA R37, R19, R37, R20 ;  /* 0x0000002513257223 */ /* 0x000fe40000000014 */
[----:B------:R-:W-:Y:S02]  /*5310*/  ISETP.GE.U32.AND P4, PT, R15, 0x80, PT ;  /* 0x000000800f00780c */ /* 0x000fe40003f86070 */
[----:B------:R-:W-:Y:S02]  /*5320*/  CS2R R18, SRZ ;  /* 0x0000000000127805 */ /* 0x000fe4000001ff00 */
[----:B------:R-:W-:Y:S01]  /*5330*/  @P2 FSEL R34, R16, RZ, P6 ;  /* 0x000000ff10222208 */ /* 0x000fe20003000000 */
[----:B------:R-:W-:Y:S01]  /*5340*/  IMAD.MOV.U32 R16, RZ, RZ, RZ ;  /* 0x000000ffff107224 */ /* 0x000fe200078e00ff */
[----:B------:R-:W-:Y:S01]  /*5350*/  @P2 FSEL R49, R17, RZ, P6 ;  /* 0x000000ff11312208 */ /* 0x000fe20003000000 */
[----:B------:R-:W-:Y:S01]  /*5360*/  IMAD.MOV.U32 R17, RZ, RZ, RZ ;  /* 0x000000ffff117224 */ /* 0x000fe200078e00ff */
[----:B------:R-:W-:-:S02]  /*5370*/  @P2 FSEL R50, R37, RZ, P6 ;  /* 0x000000ff25322208 */ /* 0x000fc40003000000 */
[----:B------:R-:W-:Y:S02]  /*5380*/  ISETP.GE.AND P2, PT, R8, 0x40, PT ;  /* 0x000000400800780c */ /* 0x000fe40003f46270 */
[C---:B------:R-:W-:Y:S02]  /*5390*/  LEA R36, P6, R11.reuse, UR6, 0x2 ;  /* 0x000000060b247c11 */ /* 0x040fe4000f8c10ff */
[----:B------:R-:W-:Y:S01]  /*53a0*/  CS2R R20, SRZ ;  /* 0x0000000000147805 */ /* 0x000fe2000001ff00 */
[----:B------:R-:W-:Y:S01]  /*53b0*/  IMAD.MOV.U32 R22, RZ, RZ, RZ ;  /* 0x000000ffff167224 */ /* 0x000fe200078e00ff */
[----:B------:R1:W2:Y:S01]  /*53c0*/  @!P3 LDG.E.128 R16, desc[UR4][R28.64+-0x100000] ;  /* 0xf00000041c10b981 */ /* 0x0002a2000c1e1d00 */
[----:B------:R-:W-:Y:S01]  /*53d0*/  IMAD.MOV.U32 R23, RZ, RZ, RZ ;  /* 0x000000ffff177224 */ /* 0x000fe200078e00ff */
[----:B------:R-:W-:Y:S01]  /*53e0*/  LEA.HI.X R37, R11, UR7, R0, 0x2, P6 ;  /* 0x000000070b257c11 */ /* 0x000fe2000b0f1400 */
[----:B0-----:R-:W-:Y:S01]  /*53f0*/  IMAD.WIDE R32, R31, 0x4, R12 ;  /* 0x000000041f207825 */ /* 0x001fe200078e020c */
[----:B------:R-:W-:-:S03]  /*5400*/  CS2R R30, SRZ ;  /* 0x00000000001e7805 */ /* 0x000fc6000001ff00 */
[----:B------:R-:W-:Y:S01]  /*5410*/  IMAD.MOV.U32 R27, RZ, RZ, RZ ;  /* 0x000000ffff1b7224 */ /* 0x000fe200078e00ff */
[----:B------:R-:W3:Y:S01]  /*5420*/  @!P4 LDG.E.128 R20, desc[UR4][R36.64+-0x100000] ;  /* 0xf00000042414c981 */ /* 0x000ee2000c1e1d00 */
[----:B------:R-:W-:Y:S02]  /*5430*/  IMAD.WIDE R12, R39, 0x4, R12 ;  /* 0x00000004270c7825 */ /* 0x000fe400078e020c */
[----:B------:R-:W0:Y:S02]  /*5440*/  LDC.64 R38, c[0x0][0x300] ;  /* 0x0000c000ff267b82 */ /* 0x000e240000000a00 */
[----:B-1----:R-:W-:Y:S01]  /*5450*/  IMAD.MOV.U32 R28, RZ, RZ, RZ ;  /* 0x000000ffff1c7224 */ /* 0x002fe200078e00ff */
[----:B------:R-:W4:Y:S01]  /*5460*/  @!P5 LDG.E.128 R24, desc[UR4][R32.64] ;  /* 0x000000042018d981 */ /* 0x000f22000c1e1d00 */
[----:B------:R-:W-:-:S06]  /*5470*/  IMAD.MOV.U32 R29, RZ, RZ, RZ ;  /* 0x000000ffff1d7224 */ /* 0x000fcc00078e00ff */
[----:B------:R-:W5:Y:S01]  /*5480*/  @!P2 LDG.E.128 R28, desc[UR4][R12.64] ;  /* 0x000000040c1ca981 */ /* 0x000f62000c1e1d00 */
[----:B------:R-:W-:Y:S02]  /*5490*/  @P1 FSEL R2, R42, R47, !P0 ;  /* 0x0000002f2a021208 */ /* 0x000fe40004000000 */
[----:B------:R-:W-:Y:S02]  /*54a0*/  @P1 FSEL R6, R43, R34, !P0 ;  /* 0x000000222b061208 */ /* 0x000fe40004000000 */
[----:B------:R-:W-:Y:S02]  /*54b0*/  @P1 FSEL R5, R44, R49, !P0 ;  /* 0x000000312c051208 */ /* 0x000fe40004000000 */
[----:B------:R-:W-:Y:S01]  /*54c0*/  @P1 FSEL R4, R45, R50, !P0 ;  /* 0x000000322d041208 */ /* 0x000fe20004000000 */
[----:B0-----:R-:W-:Y:S01]  /*54d0*/  IMAD.WIDE R14, R14, 0x4, R38 ;  /* 0x000000040e0e7825 */ /* 0x001fe200078e0226 */
[----:B--2---:R-:W-:Y:S02]  /*54e0*/  SEL R16, R16, RZ, !P3 ;  /* 0x000000ff10107207 */ /* 0x004fe40005800000 */
[----:B------:R-:W-:-:S02]  /*54f0*/  SEL R17, R17, RZ, !P3 ;  /* 0x000000ff11117207 */ /* 0x000fc40005800000 */
[----:B------:R-:W-:Y:S02]  /*5500*/  SEL R18, R18, RZ, !P3 ;  /* 0x000000ff12127207 */ /* 0x000fe40005800000 */
[----:B------:R-:W-:Y:S02]  /*5510*/  SEL R0, R19, RZ, !P3 ;  /* 0x000000ff13007207 */ /* 0x000fe40005800000 */
[----:B---3--:R-:W-:Y:S02]  /*5520*/  SEL R11, R20, RZ, !P4 ;  /* 0x000000ff140b7207 */ /* 0x008fe40006000000 */
[----:B------:R-:W-:Y:S02]  /*5530*/  SEL R21, R21, RZ, !P4 ;  /* 0x000000ff15157207 */ /* 0x000fe40006000000 */
[----:B------:R-:W-:Y:S02]  /*5540*/  SEL R22, R22, RZ, !P4 ;  /* 0x000000ff16167207 */ /* 0x000fe40006000000 */
[----:B------:R-:W-:-:S02]  /*5550*/  SEL R23, R23, RZ, !P4 ;  /* 0x000000ff17177207 */ /* 0x000fc40006000000 */
[----:B----4-:R-:W-:Y:S02]  /*5560*/  SEL R24, R24, RZ, !P5 ;  /* 0x000000ff18187207 */ /* 0x010fe40006800000 */
[----:B------:R-:W-:Y:S02]  /*5570*/  SEL R25, R25, RZ, !P5 ;  /* 0x000000ff19197207 */ /* 0x000fe40006800000 */
[----:B------:R-:W-:Y:S02]  /*5580*/  SEL R26, R26, RZ, !P5 ;  /* 0x000000ff1a1a7207 */ /* 0x000fe40006800000 */
[----:B------:R-:W-:Y:S02]  /*5590*/  SEL R27, R27, RZ, !P5 ;  /* 0x000000ff1b1b7207 */ /* 0x000fe40006800000 */
[----:B-----5:R-:W-:Y:S02]  /*55a0*/  SEL R28, R28, RZ, !P2 ;  /* 0x000000ff1c1c7207 */ /* 0x020fe40005000000 */
[----:B------:R-:W-:-:S02]  /*55b0*/  SEL R29, R29, RZ, !P2 ;  /* 0x000000ff1d1d7207 */ /* 0x000fc40005000000 */
[----:B------:R-:W-:Y:S02]  /*55c0*/  SEL R30, R30, RZ, !P2 ;  /* 0x000000ff1e1e7207 */ /* 0x000fe40005000000 */
[----:B------:R-:W-:Y:S02]  /*55d0*/  SEL R31, R31, RZ, !P2 ;  /* 0x000000ff1f1f7207 */ /* 0x000fe40005000000 */
[----:B------:R-:W-:Y:S02]  /*55e0*/  @P5 SEL R24, R16, R3, !P3 ;  /* 0x0000000310185207 */ /* 0x000fe40005800000 */
[----:B------:R-:W-:Y:S02]  /*55f0*/  @P5 SEL R25, R17, R10, !P3 ;  /* 0x0000000a11195207 */ /* 0x000fe40005800000 */
[----:B------:R-:W-:Y:S02]  /*5600*/  @P5 SEL R26, R18, R9, !P3 ;  /* 0x00000009121a5207 */ /* 0x000fe40005800000 */
[----:B------:R-:W-:-:S02]  /*5610*/  @P5 SEL R27, R0, R7, !P3 ;  /* 0x00000007001b5207 */ /* 0x000fc40005800000 */
[----:B------:R-:W-:Y:S02]  /*5620*/  @P2 SEL R28, R11, R2, !P4 ;  /* 0x000000020b1c2207 */ /* 0x000fe40006000000 */
[----:B------:R-:W-:Y:S02]  /*5630*/  @P2 SEL R29, R21, R6, !P4 ;  /* 0x00000006151d2207 */ /* 0x000fe40006000000 */
[----:B------:R-:W-:Y:S02]  /*5640*/  @P2 SEL R30, R22, R5, !P4 ;  /* 0x00000005161e2207 */ /* 0x000fe40006000000 */
[----:B------:R-:W-:Y:S01]  /*5650*/  @P2 SEL R31, R23, R4, !P4 ;  /* 0x00000004171f2207 */ /* 0x000fe20006000000 */
[----:B------:R-:W-:Y:S04]  /*5660*/  STG.E.128 desc[UR4][R14.64], R24 ;  /* 0x000000180e007986 */ /* 0x000fe8000c101d04 */
[----:B------:R-:W-:Y:S01]  /*5670*/  STG.E.128 desc[UR4][R14.64+0x800], R28 ;  /* 0x0008001c0e007986 */ /* 0x000fe2000c101d04 */
[----:B------:R-:W-:Y:S05]  /*5680*/  EXIT ;  /* 0x000000000000794d */ /* 0x000fea0003800000 */
.L_x_0:
[----:B------:R-:W-:-:S00]  /*5690*/  BRA `(.L_x_0) ;  /* 0xfffffffc00fc7947 */ /* 0x000fc0000383ffff */
[----:B------:R-:W-:-:S00]  /*56a0*/  NOP ;  /* 0x0000000000007918 */ /* 0x000fc00000000000 */
        /* <DEDUP_REMOVED lines=13> */
.L_x_1:


//--------------------- .nv.constant0.triton_poi_fused_cat_28 --------------------------
	.section	.nv.constant0.triton_poi_fused_cat_28,"a",@progbits
	.sectionflags	@""
	.align	4
.nv.constant0.triton_poi_fused_cat_28:
	.zero		780
